def attn_fwd(
    Q,
    K,
    V,
    Out,
    Lse,
    sm_scale,
    stride_qz,
    stride_qh,
    stride_qm,
    stride_qk,
    stride_kz,
    stride_kh,
    stride_kn,
    stride_kk,
    stride_vz,
    stride_vh,
    stride_vn,
    stride_vk,
    stride_oz,
    stride_oh,
    stride_om,
    stride_ok,
    seqlen_q,
    seqlen_k,
    BLOCK_M: tl.constexpr,
    BLOCK_N: tl.constexpr,
    HEAD_DIM: tl.constexpr,
    CAUSAL: tl.constexpr,
):
    start_m = tl.program_id(0)
    off_hz = tl.program_id(1)
    q_off = off_hz * stride_qh
    k_off = off_hz * stride_kh
    v_off = off_hz * stride_vh
    offs_m = start_m * BLOCK_M + tl.arange(0, BLOCK_M)
    offs_d = tl.arange(0, HEAD_DIM)
    offs_n = tl.arange(0, BLOCK_N)
    q_ptrs = Q + q_off + offs_m[:, None] * stride_qm + offs_d[None, :] * stride_qk
    k_ptrs = K + k_off + offs_d[:, None] * stride_kk + offs_n[None, :] * stride_kn
    v_ptrs = V + v_off + offs_n[:, None] * stride_vn + offs_d[None, :] * stride_vk
    m_i = tl.full([BLOCK_M], float("-inf"), dtype=tl.float32)
    l_i = tl.zeros([BLOCK_M], dtype=tl.float32) + 1.0
    acc = tl.zeros([BLOCK_M, HEAD_DIM], dtype=tl.float32)
    q = tl.load(q_ptrs)
    acc, l_i, m_i = _attn_fwd_inner(
        acc,
        l_i,
        m_i,
        q,
        k_ptrs,
        v_ptrs,
        sm_scale,
        stride_kn,
        stride_vn,
        start_m,
        seqlen_k,
        BLOCK_M,
        BLOCK_N,
        HEAD_DIM,
        CAUSAL,
    )
    acc = acc / l_i[:, None]
    lse = m_i + tl.math.log2(l_i) / 1.4426950408889634
    o_ptrs = (
        Out
        + off_hz * stride_oh
        + offs_m[:, None] * stride_om
        + offs_d[None, :] * stride_ok
    )
    tl.store(o_ptrs, acc.to(Out.dtype.element_ty))
    tl.store(Lse + off_hz * seqlen_q + offs_m, lse)

# config = {"BLOCK_M": 32, "BLOCK_N": 128, "HEAD_DIM": 32, "arch": "sm_80", "causal": false, "dtype": "fp16", "num_stages": 3, "num_warps": 4}
# arch = sm_80


// ===== COMPILED SASS (sm_80) =====

	.target	sm_80

	.elftype	@"ET_EXEC"


//--------------------- .note.nv.tkinfo           --------------------------
	.section	.note.nv.tkinfo,"",@"SHT_NOTE"
	.sectionflags	@"SHF_NOTE_NV_TKINFO"
	.tkinfo
        /*0018*/ 	.word	0x00000002
        /*0030*/ 	.string	""
        /*0030*/ 	.string	"ptxas"
        /*0030*/ 	.string	"Cuda compilation tools, release 13.0, V13.0.88"
        /*0030*/ 	.string	"Build cuda_13.0.r13.0/compiler.36424714_0"
        /*0030*/ 	.string	"-v  -suppress-debug-info  -lineinfo  -arch sm_80 "



//--------------------- .note.nv.cuinfo           --------------------------
	.section	.note.nv.cuinfo,"",@"SHT_NOTE"
	.sectionflags	@"SHF_NOTE_NV_CUINFO"
        /*0018*/ 	.short	0x0002
        /*001a*/ 	.short	0x0050
        /*001c*/ 	.short	0x0082
	.zero		2


//--------------------- .nv.info                  --------------------------
	.section	.nv.info,"",@"SHT_CUDA_INFO"
	.align	4


	//----- nvinfo : EIATTR_REGCOUNT
	.align		4
        /*0000*/ 	.byte	0x04, 0x2f
        /*0002*/ 	.short	(.L_2 - .L_1)
	.align		4
.L_1:
        /*0004*/ 	.word	index@(attn_fwd)
        /*0008*/ 	.word	0x000000ff


	//----- nvinfo : EIATTR_FRAME_SIZE
	.align		4
.L_2:
        /*000c*/ 	.byte	0x04, 0x11
        /*000e*/ 	.short	(.L_4 - .L_3)
	.align		4
.L_3:
        /*0010*/ 	.word	index@(attn_fwd)
        /*0014*/ 	.word	0x00000050


	//----- nvinfo : EIATTR_MIN_STACK_SIZE
	.align		4
.L_4:
        /*0018*/ 	.byte	0x04, 0x12
        /*001a*/ 	.short	(.L_6 - .L_5)
	.align		4
.L_5:
        /*001c*/ 	.word	index@(attn_fwd)
        /*0020*/ 	.word	0x00000050
.L_6:


//--------------------- .nv.info.attn_fwd         --------------------------
	.section	.nv.info.attn_fwd,"",@"SHT_CUDA_INFO"
	.sectionflags	@""
	.align	4


	//----- nvinfo : EIATTR_CUDA_API_VERSION
	.align		4
        /*0000*/ 	.byte	0x04, 0x37
        /*0002*/ 	.short	(.L_8 - .L_7)
.L_7:
        /*0004*/ 	.word	0x00000082


	//----- nvinfo : EIATTR_SW2861232_WAR
	.align		4
.L_8:
        /*0008*/ 	.byte	0x01, 0x35
	.zero		2


	//----- nvinfo : EIATTR_PARAM_CBANK
	.align		4
        /*000c*/ 	.byte	0x04, 0x0a
        /*000e*/ 	.short	(.L_10 - .L_9)
	.align		4
.L_9:
        /*0010*/ 	.word	index@(.nv.constant0.attn_fwd)
        /*0014*/ 	.short	0x0160
        /*0016*/ 	.short	0x0088


	//----- nvinfo : EIATTR_CBANK_PARAM_SIZE
	.align		4
.L_10:
        /*0018*/ 	.byte	0x03, 0x19
        /*001a*/ 	.short	0x0088


	//----- nvinfo : EIATTR_KPARAM_INFO
	.align		4
        /*001c*/ 	.byte	0x04, 0x17
        /*001e*/ 	.short	(.L_12 - .L_11)
.L_11:
        /*0020*/ 	.word	0x00000000
        /*0024*/ 	.short	0x0019
        /*0026*/ 	.short	0x0080
        /*0028*/ 	.byte	0x00, 0xf4, 0x21, 0x00


	//----- nvinfo : EIATTR_KPARAM_INFO
	.align		4
.L_12:
        /*002c*/ 	.byte	0x04, 0x17
        /*002e*/ 	.short	(.L_14 - .L_13)
.L_13:
        /*0030*/ 	.word	0x00000000
        /*0034*/ 	.short	0x0018
        /*0036*/ 	.short	0x0078
        /*0038*/ 	.byte	0x00, 0xf4, 0x21, 0x00


	//----- nvinfo : EIATTR_KPARAM_INFO
	.align		4
.L_14:
        /*003c*/ 	.byte	0x04, 0x17
        /*003e*/ 	.short	(.L_16 - .L_15)
.L_15:
        /*0040*/ 	.word	0x00000000
        /*0044*/ 	.short	0x0017
        /*0046*/ 	.short	0x0070
        /*0048*/ 	.byte	0x00, 0xf0, 0x11, 0x00


	//----- nvinfo : EIATTR_KPARAM_INFO
	.align		4
.L_16:
        /*004c*/ 	.byte	0x04, 0x17
        /*004e*/ 	.short	(.L_18 - .L_17)
.L_17:
        /*0050*/ 	.word	0x00000000
        /*0054*/ 	.short	0x0016
        /*0056*/ 	.short	0x006c
        /*0058*/ 	.byte	0x00, 0xf0, 0x11, 0x00


	//----- nvinfo : EIATTR_KPARAM_INFO
	.align		4
.L_18:
        /*005c*/ 	.byte	0x04, 0x17
        /*005e*/ 	.short	(.L_20 - .L_19)
.L_19:
        /*0060*/ 	.word	0x00000000
        /*0064*/ 	.short	0x0015
        /*0066*/ 	.short	0x0068
        /*0068*/ 	.byte	0x00, 0xf0, 0x11, 0x00


	//----- nvinfo : EIATTR_KPARAM_INFO
	.align		4
.L_20:
        /*006c*/ 	.byte	0x04, 0x17
        /*006e*/ 	.short	(.L_22 - .L_21)
.L_21:
        /*0070*/ 	.word	0x00000000
        /*0074*/ 	.short	0x0014
        /*0076*/ 	.short	0x0064
        /*0078*/ 	.byte	0x00, 0xf0, 0x11, 0x00


	//----- nvinfo : EIATTR_KPARAM_INFO
	.align		4
.L_22:
        /*007c*/ 	.byte	0x04, 0x17
        /*007e*/ 	.short	(.L_24 - .L_23)
.L_23:
        /*0080*/ 	.word	0x00000000
        /*0084*/ 	.short	0x0013
        /*0086*/ 	.short	0x0060
        /*0088*/ 	.byte	0x00, 0xf0, 0x11, 0x00


	//----- nvinfo : EIATTR_KPARAM_INFO
	.align		4
.L_24:
        /*008c*/ 	.byte	0x04, 0x17
        /*008e*/ 	.short	(.L_26 - .L_25)
.L_25:
        /*0090*/ 	.word	0x00000000
        /*0094*/ 	.short	0x0012
        /*0096*/ 	.short	0x005c
        /*0098*/ 	.byte	0x00, 0xf0, 0x11, 0x00


	//----- nvinfo : EIATTR_KPARAM_INFO
	.align		4
.L_26:
        /*009c*/ 	.byte	0x04, 0x17
        /*009e*/ 	.short	(.L_28 - .L_27)
.L_27:
        /*00a0*/ 	.word	0x00000000
        /*00a4*/ 	.short	0x0011
        /*00a6*/ 	.short	0x0058
        /*00a8*/ 	.byte	0x00, 0xf0, 0x11, 0x00


	//----- nvinfo : EIATTR_KPARAM_INFO
	.align		4
.L_28:
        /*00ac*/ 	.byte	0x04, 0x17
        /*00ae*/ 	.short	(.L_30 - .L_29)
.L_29:
        /*00b0*/ 	.word	0x00000000
        /*00b4*/ 	.short	0x0010
        /*00b6*/ 	.short	0x0054
        /*00b8*/ 	.byte	0x00, 0xf0, 0x11, 0x00


	//----- nvinfo : EIATTR_KPARAM_INFO
	.align		4
.L_30:
        /*00bc*/ 	.byte	0x04, 0x17
        /*00be*/ 	.short	(.L_32 - .L_31)
.L_31:
        /*00c0*/ 	.word	0x00000000
        /*00c4*/ 	.short	0x000f
        /*00c6*/ 	.short	0x0050
        /*00c8*/ 	.byte	0x00, 0xf0, 0x11, 0x00


	//----- nvinfo : EIATTR_KPARAM_INFO
	.align		4
.L_32:
        /*00cc*/ 	.byte	0x04, 0x17
        /*00ce*/ 	.short	(.L_34 - .L_33)
.L_33:
        /*00d0*/ 	.word	0x00000000
        /*00d4*/ 	.short	0x000e
        /*00d6*/ 	.short	0x004c
        /*00d8*/ 	.byte	0x00, 0xf0, 0x11, 0x00


	//----- nvinfo : EIATTR_KPARAM_INFO
	.align		4
.L_34:
        /*00dc*/ 	.byte	0x04, 0x17
        /*00de*/ 	.short	(.L_36 - .L_35)
.L_35:
        /*00e0*/ 	.word	0x00000000
        /*00e4*/ 	.short	0x000d
        /*00e6*/ 	.short	0x0048
        /*00e8*/ 	.byte	0x00, 0xf0, 0x11, 0x00


	//----- nvinfo : EIATTR_KPARAM_INFO
	.align		4
.L_36:
        /*00ec*/ 	.byte	0x04, 0x17
        /*00ee*/ 	.short	(.L_38 - .L_37)
.L_37:
        /*00f0*/ 	.word	0x00000000
        /*00f4*/ 	.short	0x000c
        /*00f6*/ 	.short	0x0044
        /*00f8*/ 	.byte	0x00, 0xf0, 0x11, 0x00


	//----- nvinfo : EIATTR_KPARAM_INFO
	.align		4
.L_38:
        /*00fc*/ 	.byte	0x04, 0x17
        /*00fe*/ 	.short	(.L_40 - .L_39)
.L_39:
        /*0100*/ 	.word	0x00000000
        /*0104*/ 	.short	0x000b
        /*0106*/ 	.short	0x0040
        /*0108*/ 	.byte	0x00, 0xf0, 0x11, 0x00


	//----- nvinfo : EIATTR_KPARAM_INFO
	.align		4
.L_40:
        /*010c*/ 	.byte	0x04, 0x17
        /*010e*/ 	.short	(.L_42 - .L_41)
.L_41:
        /*0110*/ 	.word	0x00000000
        /*0114*/ 	.short	0x000a
        /*0116*/ 	.short	0x003c
        /*0118*/ 	.byte	0x00, 0xf0, 0x11, 0x00


	//----- nvinfo : EIATTR_KPARAM_INFO
	.align		4
.L_42:
        /*011c*/ 	.byte	0x04, 0x17
        /*011e*/ 	.short	(.L_44 - .L_43)
.L_43:
        /*0120*/ 	.word	0x00000000
        /*0124*/ 	.short	0x0009
        /*0126*/ 	.short	0x0038
        /*0128*/ 	.byte	0x00, 0xf0, 0x11, 0x00


	//----- nvinfo : EIATTR_KPARAM_INFO
	.align		4
.L_44:
        /*012c*/ 	.byte	0x04, 0x17
        /*012e*/ 	.short	(.L_46 - .L_45)
.L_45:
        /*0130*/ 	.word	0x00000000
        /*0134*/ 	.short	0x0008
        /*0136*/ 	.short	0x0034
        /*0138*/ 	.byte	0x00, 0xf0, 0x11, 0x00


	//----- nvinfo : EIATTR_KPARAM_INFO
	.align		4
.L_46:
        /*013c*/ 	.byte	0x04, 0x17
        /*013e*/ 	.short	(.L_48 - .L_47)
.L_47:
        /*0140*/ 	.word	0x00000000
        /*0144*/ 	.short	0x0007
        /*0146*/ 	.short	0x0030
        /*0148*/ 	.byte	0x00, 0xf0, 0x11, 0x00


	//----- nvinfo : EIATTR_KPARAM_INFO
	.align		4
.L_48:
        /*014c*/ 	.byte	0x04, 0x17
        /*014e*/ 	.short	(.L_50 - .L_49)
.L_49:
        /*0150*/ 	.word	0x00000000
        /*0154*/ 	.short	0x0006
        /*0156*/ 	.short	0x002c
        /*0158*/ 	.byte	0x00, 0xf0, 0x11, 0x00


	//----- nvinfo : EIATTR_KPARAM_INFO
	.align		4
.L_50:
        /*015c*/ 	.byte	0x04, 0x17
        /*015e*/ 	.short	(.L_52 - .L_51)
.L_51:
        /*0160*/ 	.word	0x00000000
        /*0164*/ 	.short	0x0005
        /*0166*/ 	.short	0x0028
        /*0168*/ 	.byte	0x00, 0xf0, 0x11, 0x00


	//----- nvinfo : EIATTR_KPARAM_INFO
	.align		4
.L_52:
        /*016c*/ 	.byte	0x04, 0x17
        /*016e*/ 	.short	(.L_54 - .L_53)
.L_53:
        /*0170*/ 	.word	0x00000000
        /*0174*/ 	.short	0x0004
        /*0176*/ 	.short	0x0020
        /*0178*/ 	.byte	0x00, 0xf4, 0x21, 0x00


	//----- nvinfo : EIATTR_KPARAM_INFO
	.align		4
.L_54:
        /*017c*/ 	.byte	0x04, 0x17
        /*017e*/ 	.short	(.L_56 - .L_55)
.L_55:
        /*0180*/ 	.word	0x00000000
        /*0184*/ 	.short	0x0003
        /*0186*/ 	.short	0x0018
        /*0188*/ 	.byte	0x00, 0xf4, 0x21, 0x00


	//----- nvinfo : EIATTR_KPARAM_INFO
	.align		4
.L_56:
        /*018c*/ 	.byte	0x04, 0x17
        /*018e*/ 	.short	(.L_58 - .L_57)
.L_57:
        /*0190*/ 	.word	0x00000000
        /*0194*/ 	.short	0x0002
        /*0196*/ 	.short	0x0010
        /*0198*/ 	.byte	0x00, 0xf4, 0x21, 0x00


	//----- nvinfo : EIATTR_KPARAM_INFO
	.align		4
.L_58:
        /*019c*/ 	.byte	0x04, 0x17
        /*019e*/ 	.short	(.L_60 - .L_59)
.L_59:
        /*01a0*/ 	.word	0x00000000
        /*01a4*/ 	.short	0x0001
        /*01a6*/ 	.short	0x0008
        /*01a8*/ 	.byte	0x00, 0xf4, 0x21, 0x00


	//----- nvinfo : EIATTR_KPARAM_INFO
	.align		4
.L_60:
        /*01ac*/ 	.byte	0x04, 0x17
        /*01ae*/ 	.short	(.L_62 - .L_61)
.L_61:
        /*01b0*/ 	.word	0x00000000
        /*01b4*/ 	.short	0x0000
        /*01b6*/ 	.short	0x0000
        /*01b8*/ 	.byte	0x00, 0xf4, 0x21, 0x00


	//----- nvinfo : EIATTR_MAXREG_COUNT
	.align		4
.L_62:
        /*01bc*/ 	.byte	0x03, 0x1b
        /*01be*/ 	.short	0x00ff


	//----- nvinfo : EIATTR_NUM_BARRIERS
	.align		4
        /*01c0*/ 	.byte	0x02, 0x4c
        /*01c2*/ 	.byte	0x01
	.zero		1


	//----- nvinfo : EIATTR_ANNOTATIONS
	.align		4
        /*01c4*/ 	.byte	0x04, 0x55
        /*01c6*/ 	.short	(.L_64 - .L_63)


	//   ....[0]....
.L_63:
        /*01c8*/ 	.word	0x00000001
        /*01cc*/ 	.byte	0xc0, 0x08, 0x00, 0x00, 0x01, 0x00, 0x00, 0x00, 0x00, 0x09, 0x00, 0x00, 0x01, 0x00, 0x00, 0x00
        /* <DEDUP_REMOVED lines=8> */
        /*025c*/ 	.byte	0x80, 0x16, 0x00, 0x00, 0x01, 0x00, 0x00, 0x00, 0x90, 0x16, 0x00, 0x00


	//----- nvinfo : EIATTR_MERCURY_ISA_VERSION
	.align		4
.L_64:
        /*0268*/ 	.byte	0x03, 0x5f
        /*026a*/ 	.short	0x0000


	//----- nvinfo : EIATTR_COOP_GROUP_MASK_REGIDS
	.align		4
        /*026c*/ 	.byte	0x04, 0x29
        /*026e*/ 	.short	(.L_66 - .L_65)


	//   ....[0]....
.L_65:
        /*0270*/ 	.word	0xffffffff


	//   ....[1]....
        /*0274*/ 	.word	0xffffffff


	//   ....[2]....
        /*0278*/ 	.word	0xffffffff


	//   ....[3]....
        /*027c*/ 	.word	0xffffffff


	//   ....[4]....
        /*0280*/ 	.word	0xffffffff


	//   ....[5]....
        /*0284*/ 	.word	0xffffffff


	//   ....[6]....
        /*0288*/ 	.word	0xffffffff


	//   ....[7]....
        /*028c*/ 	.word	0xffffffff


	//----- nvinfo : EIATTR_COOP_GROUP_INSTR_OFFSETS
	.align		4
.L_66:
        /*0290*/ 	.byte	0x04, 0x28
        /*0292*/ 	.short	(.L_68 - .L_67)


	//   ....[0]....
.L_67:
        /*0294*/ 	.word	0x000028d0


	//   ....[1]....
        /*0298*/ 	.word	0x00002990


	//   ....[2]....
        /*029c*/ 	.word	0x00002c90


	//   ....[3]....
        /*02a0*/ 	.word	0x00002e60


	//   ....[4]....
        /*02a4*/ 	.word	0x00004420


	//   ....[5]....
        /*02a8*/ 	.word	0x00004430


	//   ....[6]....
        /*02ac*/ 	.word	0x000044d0


	//   ....[7]....
        /*02b0*/ 	.word	0x000044e0


	//----- nvinfo : EIATTR_EXIT_INSTR_OFFSETS
	.align		4
.L_68:
        /*02b4*/ 	.byte	0x04, 0x1c
        /*02b6*/ 	.short	(.L_70 - .L_69)


	//   ....[0]....
.L_69:
        /*02b8*/ 	.word	0x00005410


	//   ....[1]....
        /*02bc*/ 	.word	0x000054b0


	//----- nvinfo : EIATTR_REQNTID
	.align		4
.L_70:
        /*02c0*/ 	.byte	0x04, 0x10
        /*02c2*/ 	.short	(.L_72 - .L_71)
.L_71:
        /*02c4*/ 	.word	0x00000080
        /*02c8*/ 	.word	0x00000001
        /*02cc*/ 	.word	0x00000001
.L_72:


//--------------------- .nv.callgraph             --------------------------
	.section	.nv.callgraph,"",@"SHT_CUDA_CALLGRAPH"
	.align	4
	.sectionentsize	8
	.align		4
        /*0000*/ 	.word	0x00000000
	.align		4
        /*0004*/ 	.word	0xffffffff
	.align		4
        /*0008*/ 	.word	0x00000000
	.align		4
        /*000c*/ 	.word	0xfffffffe
	.align		4
        /*0010*/ 	.word	0x00000000
	.align		4
        /*0014*/ 	.word	0xfffffffd
	.align		4
        /*0018*/ 	.word	0x00000000
	.align		4
        /*001c*/ 	.word	0xfffffffc


//--------------------- .nv.rel.action            --------------------------
	.section	.nv.rel.action,"",@"SHT_CUDA_RELOCINFO"
	.align	8
	.sectionentsize	8
        /*0000*/ 	.byte	0x73, 0x00, 0x00, 0x00, 0x00, 0x00, 0x00, 0x00, 0x00, 0x00, 0x00, 0x11, 0x25, 0x00, 0x05, 0x36


//--------------------- .nv.constant4             --------------------------
	.section	.nv.constant4,"a",@progbits
	.align	8
	.align		8
.nv.constant4:
        /*0000*/ 	.dword	_$_str


//--------------------- .nv.constant0.attn_fwd    --------------------------
	.section	.nv.constant0.attn_fwd,"a",@progbits
	.sectionflags	@""
	.align	4
.nv.constant0.attn_fwd:
	.zero		488


//--------------------- .text.attn_fwd            --------------------------
	.section	.text.attn_fwd,"ax",@progbits
	.sectioninfo	@"SHI_REGISTERS=255"
	.align	128
        .global         attn_fwd
        .type           attn_fwd,@function
        .size           attn_fwd,(.L_x_4 - attn_fwd)
        .other          attn_fwd,@"STO_CUDA_ENTRY STV_DEFAULT"
attn_fwd:
.text.attn_fwd:
[----:B------:R-:W-:Y:S02]  /*0000*/  MOV R1, c[0x0][0x28] ;  /* 0x00000a0000017a02 */ /* 0x000fe40000000f00 */
[----:B------:R-:W0:Y:S01]  /*0010*/  S2R R27, SR_TID.X ;  /* 0x00000000001b7919 */ /* 0x000e220000002100 */
[----:B------:R-:W-:Y:S01]  /*0020*/  MOV R12, c[0x0][0x198] ;  /* 0x00006600000c7a02 */ /* 0x000fe20000000f00 */
[----:B------:R-:W-:Y:S01]  /*0030*/  ULDC.64 UR4, c[0x0][0x118] ;  /* 0x0000460000047ab9 */ /* 0x000fe20000000a00 */
[----:B------:R-:W-:Y:S01]  /*0040*/  IADD3 R1, R1, -0x50, RZ ;  /* 0xffffffb001017810 */ /* 0x000fe20007ffe0ff */
[----:B------:R-:W1:Y:S04]  /*0050*/  S2R R3, SR_CTAID.X ;  /* 0x0000000000037919 */ /* 0x000e680000002500 */
[----:B------:R-:W2:Y:S01]  /*0060*/  S2R R23, SR_CTAID.Y ;  /* 0x0000000000177919 */ /* 0x000ea20000002600 */
[----:B0-----:R-:W-:Y:S02]  /*0070*/  LOP3.LUT R16, R27, 0x1f, RZ, 0xc0, !PT ;  /* 0x0000001f1b107812 */ /* 0x001fe400078ec0ff */
[----:B------:R-:W-:-:S02]  /*0080*/  SHF.R.U32.HI R0, RZ, 0x5, R27 ;  /* 0x00000005ff007819 */ /* 0x000fc4000001161b */
[----:B-1----:R-:W-:Y:S02]  /*0090*/  LEA R252, R3, R16, 0x5 ;  /* 0x0000001003fc7211 */ /* 0x002fe400078e28ff */
[----:B------:R-:W-:Y:S01]  /*00a0*/  SGXT.U32 R21, R0, 0x2 ;  /* 0x000000020015781a */ /* 0x000fe20000000000 */
[----:B--2---:R-:W-:Y:S02]  /*00b0*/  IMAD R0, R23, c[0x0][0x190], RZ ;  /* 0x0000640017007a24 */ /* 0x004fe400078e02ff */
[----:B------:R-:W-:Y:S02]  /*00c0*/  IMAD R3, R252, c[0x0][0x194], RZ ;  /* 0x00006500fc037a24 */ /* 0x000fe400078e02ff */
[----:B------:R-:W-:Y:S01]  /*00d0*/  IMAD R4, R21, c[0x0][0x198], RZ ;  /* 0x0000660015047a24 */ /* 0x000fe200078e02ff */
[C---:B------:R-:W-:Y:S01]  /*00e0*/  SHF.L.U32 R2, R0.reuse, 0x1, RZ ;  /* 0x0000000100027819 */ /* 0x040fe200000006ff */
[----:B------:R-:W-:Y:S01]  /*00f0*/  IMAD.HI R0, R0, 0x2, RZ ;  /* 0x0000000200007827 */ /* 0x000fe200078e02ff */
[----:B------:R-:W-:-:S02]  /*0100*/  SHF.L.U32 R5, R3, 0x1, RZ ;  /* 0x0000000103057819 */ /* 0x000fc400000006ff */
[C---:B------:R-:W-:Y:S01]  /*0110*/  LEA R8, R12.reuse, R4, 0x2 ;  /* 0x000000040c087211 */ /* 0x040fe200078e10ff */
[----:B------:R-:W-:Y:S01]  /*0120*/  IMAD.HI R3, R3, 0x2, RZ ;  /* 0x0000000203037827 */ /* 0x000fe200078e02ff */
[----:B------:R-:W-:Y:S02]  /*0130*/  IADD3 R13, P0, P1, R5, c[0x0][0x160], R2 ;  /* 0x00005800050d7a10 */ /* 0x000fe4000791e002 */
[----:B------:R-:W-:Y:S02]  /*0140*/  LEA R5, R12, R8, 0x2 ;  /* 0x000000080c057211 */ /* 0x000fe400078e10ff */
[----:B------:R-:W-:Y:S02]  /*0150*/  IADD3.X R20, R3, c[0x0][0x164], R0, P0, P1 ;  /* 0x0000590003147a10 */ /* 0x000fe400007e2400 */
[----:B------:R-:W-:Y:S02]  /*0160*/  LEA R2, P0, R4, R13, 0x1 ;  /* 0x0000000d04027211 */ /* 0x000fe400078008ff */
[----:B------:R-:W-:-:S02]  /*0170*/  LEA R0, R12, R5, 0x2 ;  /* 0x000000050c007211 */ /* 0x000fc400078e10ff */
[CC--:B------:R-:W-:Y:S02]  /*0180*/  LEA R6, P1, R5.reuse, R13.reuse, 0x1 ;  /* 0x0000000d05067211 */ /* 0x0c0fe400078208ff */
[----:B------:R-:W-:Y:S02]  /*0190*/  LEA.HI.X.SX32 R3, R4, R20, 0x1, P0 ;  /* 0x0000001404037211 */ /* 0x000fe400000f0eff */
[----:B------:R-:W-:Y:S02]  /*01a0*/  LEA R4, P0, R8, R13, 0x1 ;  /* 0x0000000d08047211 */ /* 0x000fe400078008ff */
[----:B------:R-:W-:Y:S01]  /*01b0*/  LEA R11, R12, R0, 0x2 ;  /* 0x000000000c0b7211 */ /* 0x000fe200078e10ff */
[----:B------:R0:W2:Y:S01]  /*01c0*/  LDG.E.U16 R19, [R2.64] ;  /* 0x0000000402137981 */ /* 0x0000a2000c1e1500 */
[-C--:B------:R-:W-:Y:S02]  /*01d0*/  LEA.HI.X.SX32 R7, R5, R20.reuse, 0x1, P1 ;  /* 0x0000001405077211 */ /* 0x080fe400008f0eff */
[----:B------:R-:W-:-:S02]  /*01e0*/  LEA.HI.X.SX32 R5, R8, R20, 0x1, P0 ;  /* 0x0000001408057211 */ /* 0x000fc400000f0eff */
[----:B------:R-:W-:Y:S02]  /*01f0*/  LEA R8, P0, R0, R13, 0x1 ;  /* 0x0000000d00087211 */ /* 0x000fe400078008ff */
[----:B------:R-:W-:Y:S01]  /*0200*/  LEA.HI R26, R27, 0x1c, RZ, 0x1b ;  /* 0x0000001c1b1a7811 */ /* 0x000fe200078fd8ff */
[----:B------:R-:W3:Y:S01]  /*0210*/  LDG.E.U16 R7, [R6.64] ;  /* 0x0000000406077981 */ /* 0x000ee2000c1e1500 */
[----:B------:R-:W-:Y:S02]  /*0220*/  LEA R17, R12, R11, 0x2 ;  /* 0x0000000b0c117211 */ /* 0x000fe400078e10ff */
[----:B------:R-:W-:Y:S01]  /*0230*/  LEA.HI.X.SX32 R9, R0, R20, 0x1, P0 ;  /* 0x0000001400097211 */ /* 0x000fe200000f0eff */
[----:B------:R-:W-:Y:S01]  /*0240*/  IMAD R15, R26, c[0x0][0x198], RZ ;  /* 0x000066001a0f7a24 */ /* 0x000fe200078e02ff */
[----:B------:R-:W-:Y:S01]  /*0250*/  LEA R0, R12, R17, 0x2 ;  /* 0x000000110c007211 */ /* 0x000fe200078e10ff */
[----:B------:R1:W4:Y:S01]  /*0260*/  LDG.E.U16 R18, [R4.64] ;  /* 0x0000000404127981 */ /* 0x000322000c1e1500 */
[----:B------:R-:W-:-:S02]  /*0270*/  LEA R10, P0, R11, R13, 0x1 ;  /* 0x0000000d0b0a7211 */ /* 0x000fc400078008ff */
[CC--:B------:R-:W-:Y:S01]  /*0280*/  LEA R12, P1, R0.reuse, R13.reuse, 0x1 ;  /* 0x0000000d000c7211 */ /* 0x0c0fe200078208ff */
[----:B------:R-:W5:Y:S01]  /*0290*/  LDG.E.U16 R8, [R8.64] ;  /* 0x0000000408087981 */ /* 0x000f62000c1e1500 */
[-C--:B------:R-:W-:Y:S02]  /*02a0*/  LEA.HI.X.SX32 R11, R11, R20.reuse, 0x1, P0 ;  /* 0x000000140b0b7211 */ /* 0x080fe400000f0eff */
[-C--:B------:R-:W-:Y:S02]  /*02b0*/  LEA R14, P2, R15, R13.reuse, 0x1 ;  /* 0x0000000d0f0e7211 */ /* 0x080fe400078408ff */
[----:B0-----:R-:W-:Y:S02]  /*02c0*/  LEA R2, P0, R17, R13, 0x1 ;  /* 0x0000000d11027211 */ /* 0x001fe400078008ff */
[-C--:B------:R-:W-:Y:S02]  /*02d0*/  LEA.HI.X.SX32 R13, R0, R20.reuse, 0x1, P1 ;  /* 0x00000014000d7211 */ /* 0x080fe400008f0eff */
[----:B------:R-:W-:-:S02]  /*02e0*/  LEA.HI.X.SX32 R15, R15, R20, 0x1, P2 ;  /* 0x000000140f0f7211 */ /* 0x000fc400010f0eff */
[----:B------:R-:W-:Y:S02]  /*02f0*/  LEA.HI.X.SX32 R3, R17, R20, 0x1, P0 ;  /* 0x0000001411037211 */ /* 0x000fe400000f0eff */
[----:B------:R0:W4:Y:S04]  /*0300*/  LDG.E.U16 R17, [R10.64] ;  /* 0x000000040a117981 */ /* 0x000128000c1e1500 */
[----:B------:R-:W5:Y:S04]  /*0310*/  LDG.E.U16 R13, [R12.64] ;  /* 0x000000040c0d7981 */ /* 0x000f68000c1e1500 */
[----:B------:R-:W5:Y:S04]  /*0320*/  LDG.E.U16 R2, [R2.64] ;  /* 0x0000000402027981 */ /* 0x000f68000c1e1500 */
[----:B------:R-:W5:Y:S01]  /*0330*/  LDG.E.U16 R14, [R14.64] ;  /* 0x000000040e0e7981 */ /* 0x000f62000c1e1500 */
[----:B------:R-:W-:-:S04]  /*0340*/  SHF.R.S32.HI R0, RZ, 0x6, R27 ;  /* 0x00000006ff007819 */ /* 0x000fc8000001141b */
[----:B------:R-:W-:Y:S02]  /*0350*/  SGXT R0, R0, 0x1 ;  /* 0x000000010000781a */ /* 0x000fe40000000200 */
[----:B------:R-:W-:Y:S02]  /*0360*/  SHF.L.U32 R24, R27, 0x1, RZ ;  /* 0x000000011b187819 */ /* 0x000fe400000006ff */
[----:B------:R-:W-:-:S04]  /*0370*/  LOP3.LUT R0, R0, 0x90, RZ, 0xc0, !PT ;  /* 0x0000009000007812 */ /* 0x000fc800078ec0ff */
[----:B------:R-:W-:-:S04]  /*0380*/  LOP3.LUT R0, R0, 0x7e, R24, 0x78, !PT ;  /* 0x0000007e00007812 */ /* 0x000fc800078e7818 */
[----:B------:R-:W-:Y:S02]  /*0390*/  LOP3.LUT R237, R0, 0x20, RZ, 0x3c, !PT ;  /* 0x0000002000ed7812 */ /* 0x000fe400078e3cff */
[----:B-1----:R-:W-:-:S04]  /*03a0*/  MOV R4, c[0x0][0x1d0] ;  /* 0x0000740000047a02 */ /* 0x002fc80000000f00 */
[----:B------:R-:W-:Y:S01]  /*03b0*/  ISETP.GE.AND P0, PT, R4, 0x1, PT ;  /* 0x000000010400780c */ /* 0x000fe20003f06270 */
[----:B------:R-:W-:Y:S01]  /*03c0*/  CS2R R148, SRZ ;  /* 0x0000000000947805 */ /* 0x000fe2000001ff00 */
[----:B------:R-:W-:Y:S01]  /*03d0*/  MOV R20, 0xff800000 ;  /* 0xff80000000147802 */ /* 0x000fe20000000f00 */
[----:B------:R-:W-:Y:S01]  /*03e0*/  CS2R R150, SRZ ;  /* 0x0000000000967805 */ /* 0x000fe2000001ff00 */
[----:B------:R-:W-:Y:S01]  /*03f0*/  MOV R4, 0x3f800000 ;  /* 0x3f80000000047802 */ /* 0x000fe20000000f00 */
[----:B------:R-:W-:Y:S01]  /*0400*/  CS2R R124, SRZ ;  /* 0x00000000007c7805 */ /* 0x000fe2000001ff00 */
[----:B0-----:R-:W-:Y:S01]  /*0410*/  MOV R11, 0x3f800000 ;  /* 0x3f800000000b7802 */ /* 0x001fe20000000f00 */
[----:B------:R-:W-:Y:S01]  /*0420*/  CS2R R126, SRZ ;  /* 0x00000000007e7805 */ /* 0x000fe2000001ff00 */
[----:B------:R-:W-:Y:S01]  /*0430*/  MOV R76, 0xff800000 ;  /* 0xff800000004c7802 */ /* 0x000fe20000000f00 */
[----:B------:R-:W-:Y:S01]  /*0440*/  CS2R R120, SRZ ;  /* 0x0000000000787805 */ /* 0x000fe2000001ff00 */
[----:B------:R-:W-:Y:S01]  /*0450*/  CS2R R122, SRZ ;  /* 0x00000000007a7805 */ /* 0x000fe2000001ff00 */
[----:B------:R-:W-:Y:S01]  /*0460*/  CS2R R128, SRZ ;  /* 0x0000000000807805 */ /* 0x000fe2000001ff00 */
[----:B------:R-:W-:Y:S01]  /*0470*/  CS2R R130, SRZ ;  /* 0x0000000000827805 */ /* 0x000fe2000001ff00 */
[----:B------:R-:W-:-:S02]  /*0480*/  LOP3.LUT R25, R27, 0x7, RZ, 0xc0, !PT ;  /* 0x000000071b197812 */ /* 0x000fc400078ec0ff */
[----:B------:R-:W-:Y:S01]  /*0490*/  SHF.L.U32 R22, R27, 0x3, RZ ;  /* 0x000000031b167819 */ /* 0x000fe200000006ff */
[----:B--2---:R0:W-:Y:S04]  /*04a0*/  STS.U16 [R0+0x2000], R19 ;  /* 0x0020001300007388 */ /* 0x0041e80000000400 */
[----:B---3--:R0:W-:Y:S04]  /*04b0*/  STS.U16 [R0+0x2200], R7 ;  /* 0x0022000700007388 */ /* 0x0081e80000000400 */
[----:B----4-:R0:W-:Y:S04]  /*04c0*/  STS.U16 [R0+0x2400], R17 ;  /* 0x0024001100007388 */ /* 0x0101e80000000400 */
[----:B-----5:R0:W-:Y:S04]  /*04d0*/  STS.U16 [R0+0x2600], R13 ;  /* 0x0026000d00007388 */ /* 0x0201e80000000400 */
[----:B------:R0:W-:Y:S04]  /*04e0*/  STS.U16 [R237+0x2100], R18 ;  /* 0x00210012ed007388 */ /* 0x0001e80000000400 */
[----:B------:R0:W-:Y:S04]  /*04f0*/  STS.U16 [R237+0x2300], R8 ;  /* 0x00230008ed007388 */ /* 0x0001e80000000400 */
[----:B------:R0:W-:Y:S04]  /*0500*/  STS.U16 [R237+0x2500], R2 ;  /* 0x00250002ed007388 */ /* 0x0001e80000000400 */
[----:B------:R0:W-:Y:S01]  /*0510*/  STS.U16 [R237+0x2700], R14 ;  /* 0x0027000eed007388 */ /* 0x0001e20000000400 */
[----:B------:R-:W-:Y:S05]  /*0520*/  @!P0 BRA `(.L_x_0) ;  /* 0x0000416000008947 */ /* 0x000fea0003800000 */
[----:B------:R-:W-:Y:S01]  /*0530*/  IMAD R6, R21, c[0x0][0x1a4], RZ ;  /* 0x0000690015067a24 */ /* 0x000fe200078e02ff */
[----:B------:R-:W-:Y:S01]  /*0540*/  MOV R21, c[0x0][0x1a4] ;  /* 0x0000690000157a02 */ /* 0x000fe20000000f00 */
[----:B------:R-:W-:Y:S01]  /*0550*/  IMAD R16, R16, c[0x0][0x1a8], RZ ;  /* 0x00006a0010107a24 */ /* 0x000fe200078e02ff */
[----:B------:R-:W-:Y:S01]  /*0560*/  LOP3.LUT R10, R22, 0x30, RZ, 0xc0, !PT ;  /* 0x00000030160a7812 */ /* 0x000fe200078ec0ff */
[----:B0-----:R-:W-:Y:S01]  /*0570*/  IMAD R2, R23, c[0x0][0x1a0], RZ ;  /* 0x0000680017027a24 */ /* 0x001fe200078e02ff */
[----:B------:R-:W-:Y:S01]  /*0580*/  LEA R7, R21, R6, 0x2 ;  /* 0x0000000615077211 */ /* 0x000fe200078e10ff */
[----:B------:R-:W-:Y:S01]  /*0590*/  IMAD R3, R23, c[0x0][0x1b0], RZ ;  /* 0x00006c0017037a24 */ /* 0x000fe200078e02ff */
[----:B------:R-:W-:Y:S01]  /*05a0*/  SHF.L.U32 R5, R16, 0x1, RZ ;  /* 0x0000000110057819 */ /* 0x000fe200000006ff */
[----:B------:R-:W-:Y:S01]  /*05b0*/  CS2R R148, SRZ ;  /* 0x0000000000947805 */ /* 0x000fe2000001ff00 */
[----:B------:R-:W-:Y:S01]  /*05c0*/  LEA R9, R21, R7, 0x2 ;  /* 0x0000000715097211 */ /* 0x000fe200078e10ff */
[----:B------:R-:W-:Y:S01]  /*05d0*/  CS2R R150, SRZ ;  /* 0x0000000000967805 */ /* 0x000fe2000001ff00 */
[C---:B------:R-:W-:Y:S01]  /*05e0*/  SHF.L.U32 R4, R2.reuse, 0x1, RZ ;  /* 0x0000000102047819 */ /* 0x040fe200000006ff */
[----:B------:R-:W-:Y:S01]  /*05f0*/  IMAD.HI R2, R2, 0x2, RZ ;  /* 0x0000000202027827 */ /* 0x000fe200078e02ff */
[----:B------:R-:W-:Y:S01]  /*0600*/  LOP3.LUT R8, R27, 0x7f, RZ, 0xc0, !PT ;  /* 0x0000007f1b087812 */ /* 0x000fe200078ec0ff */
[----:B------:R-:W-:Y:S01]  /*0610*/  CS2R R124, SRZ ;  /* 0x00000000007c7805 */ /* 0x000fe2000001ff00 */
[----:B------:R-:W-:Y:S01]  /*0620*/  LOP3.LUT R11, R24, 0x10, RZ, 0xc0, !PT ;  /* 0x00000010180b7812 */ /* 0x000fe200078ec0ff */
[----:B------:R-:W-:Y:S01]  /*0630*/  CS2R R126, SRZ ;  /* 0x00000000007e7805 */ /* 0x000fe2000001ff00 */
[----:B------:R-:W-:Y:S01]  /*0640*/  LEA R20, R25, R10, 0x6 ;  /* 0x0000000a19147211 */ /* 0x000fe200078e30ff */
[----:B------:R-:W-:Y:S01]  /*0650*/  CS2R R120, SRZ ;  /* 0x0000000000787805 */ /* 0x000fe2000001ff00 */
[----:B------:R-:W-:Y:S01]  /*0660*/  LEA R10, R21, R9, 0x2 ;  /* 0x00000009150a7211 */ /* 0x000fe200078e10ff */
[----:B------:R-:W-:Y:S01]  /*0670*/  CS2R R122, SRZ ;  /* 0x00000000007a7805 */ /* 0x000fe2000001ff00 */
[----:B------:R-:W-:Y:S01]  /*0680*/  IADD3 R195, P0, P1, R5, c[0x0][0x168], R4 ;  /* 0x00005a0005c37a10 */ /* 0x000fe2000791e004 */
[----:B------:R-:W-:Y:S01]  /*0690*/  IMAD R4, R8, c[0x0][0x1b4], RZ ;  /* 0x00006d0008047a24 */ /* 0x000fe200078e02ff */
[----:B------:R-:W-:Y:S01]  /*06a0*/  SHF.L.U32 R12, R27, 0x5, RZ ;  /* 0x000000051b0c7819 */ /* 0x000fe200000006ff */
[----:B------:R-:W-:Y:S01]  /*06b0*/  IMAD.HI R5, R16, 0x2, RZ ;  /* 0x0000000210057827 */ /* 0x000fe200078e02ff */
[----:B------:R-:W-:Y:S01]  /*06c0*/  LOP3.LUT R15, R11, 0x20, R27, 0xf8, !PT ;  /* 0x000000200b0f7812 */ /* 0x000fe200078ef81b */
[----:B------:R-:W-:Y:S01]  /*06d0*/  CS2R R128, SRZ ;  /* 0x0000000000807805 */ /* 0x000fe2000001ff00 */
[----:B------:R-:W-:Y:S01]  /*06e0*/  LEA R11, R21, R10, 0x2 ;  /* 0x0000000a150b7211 */ /* 0x000fe200078e10ff */
[----:B------:R-:W-:Y:S01]  /*06f0*/  CS2R R130, SRZ ;  /* 0x0000000000827805 */ /* 0x000fe2000001ff00 */
[----:B------:R-:W-:-:S02]  /*0700*/  LOP3.LUT R13, R12, 0x200, RZ, 0xc0, !PT ;  /* 0x000002000c0d7812 */ /* 0x000fc400078ec0ff */
[----:B------:R-:W-:Y:S02]  /*0710*/  LOP3.LUT R14, R20, R15, RZ, 0x3c, !PT ;  /* 0x0000000f140e7212 */ /* 0x000fe400078e3cff */
[----:B------:R-:W-:Y:S02]  /*0720*/  LEA R12, R21, R11, 0x2 ;  /* 0x0000000b150c7211 */ /* 0x000fe400078e10ff */
[C---:B------:R-:W-:Y:S01]  /*0730*/  SHF.L.U32 R22, R3.reuse, 0x1, RZ ;  /* 0x0000000103167819 */ /* 0x040fe200000006ff */
[----:B------:R-:W-:Y:S01]  /*0740*/  IMAD.HI R3, R3, 0x2, RZ ;  /* 0x0000000203037827 */ /* 0x000fe200078e02ff */
[C---:B------:R-:W-:Y:S02]  /*0750*/  SHF.L.U32 R23, R4.reuse, 0x1, RZ ;  /* 0x0000000104177819 */ /* 0x040fe400000006ff */
[----:B------:R-:W-:Y:S01]  /*0760*/  IADD3.X R19, R5, c[0x0][0x16c], R2, P0, P1 ;  /* 0x00005b0005137a10 */ /* 0x000fe200007e2402 */
[----:B------:R-:W-:Y:S01]  /*0770*/  IMAD.HI R4, R4, 0x2, RZ ;  /* 0x0000000204047827 */ /* 0x000fe200078e02ff */
[----:B------:R-:W-:-:S02]  /*0780*/  IADD3 R5, R13, R14, RZ ;  /* 0x0000000e0d057210 */ /* 0x000fc40007ffe0ff */
[----:B------:R-:W-:Y:S01]  /*0790*/  LEA R13, R21, R12, 0x2 ;  /* 0x0000000c150d7211 */ /* 0x000fe200078e10ff */
[----:B------:R-:W-:Y:S01]  /*07a0*/  IMAD R14, R26, c[0x0][0x1a4], RZ ;  /* 0x000069001a0e7a24 */ /* 0x000fe200078e02ff */
[----:B------:R-:W-:Y:S02]  /*07b0*/  IADD3 R22, P2, P3, R23, c[0x0][0x170], R22 ;  /* 0x00005c0017167a10 */ /* 0x000fe40007b5e016 */
[----:B------:R-:W-:Y:S02]  /*07c0*/  LEA.HI R2, R27, 0x3c, RZ, 0x1b ;  /* 0x0000003c1b027811 */ /* 0x000fe400078fd8ff */
[----:B------:R-:W-:Y:S02]  /*07d0*/  LEA R15, R21, R13, 0x3 ;  /* 0x0000000d150f7211 */ /* 0x000fe400078e18ff */
[----:B------:R-:W-:Y:S01]  /*07e0*/  IADD3.X R23, R4, c[0x0][0x174], R3, P2, P3 ;  /* 0x00005d0004177a10 */ /* 0x000fe200017e6403 */
[----:B------:R-:W-:Y:S01]  /*07f0*/  IMAD R16, R2, c[0x0][0x1a4], RZ ;  /* 0x0000690002107a24 */ /* 0x000fe200078e02ff */
[----:B------:R-:W-:-:S02]  /*0800*/  LEA.HI R3, R27, 0x5c, RZ, 0x1b ;  /* 0x0000005c1b037811 */ /* 0x000fc400078fd8ff */
[----:B------:R-:W-:Y:S02]  /*0810*/  LEA R2, R21, R15, 0x2 ;  /* 0x0000000f15027211 */ /* 0x000fe400078e10ff */
[----:B------:R-:W-:Y:S01]  /*0820*/  LEA.HI R4, R27, 0x7c, RZ, 0x1b ;  /* 0x0000007c1b047811 */ /* 0x000fe200078fd8ff */
[----:B------:R-:W-:Y:S01]  /*0830*/  IMAD R17, R3, c[0x0][0x1a4], RZ ;  /* 0x0000690003117a24 */ /* 0x000fe200078e02ff */
[C---:B------:R-:W-:Y:S02]  /*0840*/  LEA R3, R21.reuse, R2, 0x2 ;  /* 0x0000000215037211 */ /* 0x040fe400078e10ff */
[----:B------:R-:W-:Y:S01]  /*0850*/  LEA R32, P0, R6, R195, 0x1 ;  /* 0x000000c306207211 */ /* 0x000fe200078008ff */
[----:B------:R-:W-:Y:S01]  /*0860*/  IMAD R18, R4, c[0x0][0x1a4], RZ ;  /* 0x0000690004127a24 */ /* 0x000fe200078e02ff */
[----:B------:R-:W-:Y:S02]  /*0870*/  LEA R4, R21, R3, 0x2 ;  /* 0x0000000315047211 */ /* 0x000fe400078e10ff */
[----:B------:R-:W-:-:S02]  /*0880*/  LEA R30, P1, R7, R195, 0x1 ;  /* 0x000000c3071e7211 */ /* 0x000fc400078208ff */
[----:B------:R-:W-:Y:S02]  /*0890*/  LEA.HI.X.SX32 R33, R6, R19, 0x1, P0 ;  /* 0x0000001306217211 */ /* 0x000fe400000f0eff */
[----:B------:R-:W-:Y:S02]  /*08a0*/  LEA R6, R21, R4, 0x2 ;  /* 0x0000000415067211 */ /* 0x000fe400078e10ff */
[----:B------:R-:W-:Y:S01]  /*08b0*/  LEA R28, P2, R9, R195, 0x1 ;  /* 0x000000c3091c7211 */ /* 0x000fe200078408ff */
[----:B------:R-:W-:Y:S01]  /*08c0*/  STL.64 [R1+0x48], R32 ;  /* 0x0000482001007387 */ /* 0x000fe20000100a00 */
[----:B------:R-:W-:Y:S02]  /*08d0*/  LEA.HI.X.SX32 R31, R7, R19, 0x1, P1 ;  /* 0x00000013071f7211 */ /* 0x000fe400008f0eff */
[----:B------:R-:W-:Y:S02]  /*08e0*/  LEA R26, P3, R14, R195, 0x1 ;  /* 0x000000c30e1a7211 */ /* 0x000fe400078608ff */
[----:B------:R-:W-:Y:S01]  /*08f0*/  LEA R7, R21, R6, 0x2 ;  /* 0x0000000615077211 */ /* 0x000fe200078e10ff */
[----:B------:R0:W-:Y:S01]  /*0900*/  STL.64 [R1+0x40], R30 ;  /* 0x0000401e01007387 */ /* 0x0001e20000100a00 */
[----:B------:R-:W-:-:S02]  /*0910*/  LEA.HI.X.SX32 R29, R9, R19, 0x1, P2 ;  /* 0x00000013091d7211 */ /* 0x000fc400010f0eff */
[----:B------:R-:W-:Y:S02]  /*0920*/  LEA.HI.X.SX32 R27, R14, R19, 0x1, P3 ;  /* 0x000000130e1b7211 */ /* 0x000fe400018f0eff */
[C---:B------:R-:W-:Y:S01]  /*0930*/  LEA R9, R21.reuse, R7, 0x2 ;  /* 0x0000000715097211 */ /* 0x040fe200078e10ff */
[----:B------:R1:W-:Y:S01]  /*0940*/  STL.64 [R1+0x38], R28 ;  /* 0x0000381c01007387 */ /* 0x0003e20000100a00 */
[----:B------:R-:W-:Y:S02]  /*0950*/  LEA R240, P4, R16, R195, 0x1 ;  /* 0x000000c310f07211 */ /* 0x000fe400078808ff */
[----:B------:R-:W-:Y:S01]  /*0960*/  LEA R14, R21, R9, 0x3 ;  /* 0x00000009150e7211 */ /* 0x000fe200078e18ff */
[----:B------:R2:W-:Y:S01]  /*0970*/  STL.64 [R1+0x10], R26 ;  /* 0x0000101a01007387 */ /* 0x0005e20000100a00 */
[-C--:B------:R-:W-:Y:S02]  /*0980*/  LEA R208, P5, R17, R195.reuse, 0x1 ;  /* 0x000000c311d07211 */ /* 0x080fe400078a08ff */
[----:B0-----:R-:W-:-:S02]  /*0990*/  LEA R30, P0, R10, R195, 0x1 ;  /* 0x000000c30a1e7211 */ /* 0x001fc400078008ff */
[-C--:B------:R-:W-:Y:S02]  /*09a0*/  LEA.HI.X.SX32 R241, R16, R19.reuse, 0x1, P4 ;  /* 0x0000001310f17211 */ /* 0x080fe400020f0eff */
[----:B------:R-:W-:Y:S02]  /*09b0*/  LEA.HI.X.SX32 R31, R10, R19, 0x1, P0 ;  /* 0x000000130a1f7211 */ /* 0x000fe400000f0eff */
[-C--:B-1----:R-:W-:Y:S02]  /*09c0*/  LEA R28, P1, R11, R195.reuse, 0x1 ;  /* 0x000000c30b1c7211 */ /* 0x082fe400078208ff */
[----:B------:R-:W-:Y:S01]  /*09d0*/  LEA R10, R21, R14, 0x2 ;  /* 0x0000000e150a7211 */ /* 0x000fe200078e10ff */
[----:B------:R-:W-:Y:S01]  /*09e0*/  STL.64 [R1+0x30], R30 ;  /* 0x0000301e01007387 */ /* 0x000fe20000100a00 */
[----:B--2---:R-:W-:Y:S02]  /*09f0*/  LEA R26, P2, R12, R195, 0x1 ;  /* 0x000000c30c1a7211 */ /* 0x004fe400078408ff */
[----:B------:R-:W-:-:S02]  /*0a00*/  LEA.HI.X.SX32 R29, R11, R19, 0x1, P1 ;  /* 0x000000130b1d7211 */ /* 0x000fc400008f0eff */
[----:B------:R-:W-:Y:S02]  /*0a10*/  LEA.HI.X.SX32 R27, R12, R19, 0x1, P2 ;  /* 0x000000130c1b7211 */ /* 0x000fe400010f0eff */
[C---:B------:R-:W-:Y:S01]  /*0a20*/  LEA R16, P2, R2.reuse, R195, 0x1 ;  /* 0x000000c302107211 */ /* 0x040fe200078408ff */
[----:B------:R0:W-:Y:S01]  /*0a30*/  STL.64 [R1+0x28], R28 ;  /* 0x0000281c01007387 */ /* 0x0001e20000100a00 */
[----:B------:R-:W-:Y:S02]  /*0a40*/  LEA R11, R21, R10, 0x2 ;  /* 0x0000000a150b7211 */ /* 0x000fe400078e10ff */
[-C--:B------:R-:W-:Y:S01]  /*0a50*/  LEA.HI.X.SX32 R209, R17, R19.reuse, 0x1, P5 ;  /* 0x0000001311d17211 */ /* 0x080fe200028f0eff */
[----:B------:R1:W-:Y:S01]  /*0a60*/  STL.64 [R1+0x20], R26 ;  /* 0x0000201a01007387 */ /* 0x0003e20000100a00 */
[----:B------:R-:W-:Y:S02]  /*0a70*/  LEA.HI.X.SX32 R17, R2, R19, 0x1, P2 ;  /* 0x0000001302117211 */ /* 0x000fe400010f0eff */
[----:B------:R-:W-:-:S02]  /*0a80*/  LEA R2, R21, R11, 0x2 ;  /* 0x0000000b15027211 */ /* 0x000fc400078e10ff */
[CC--:B------:R-:W-:Y:S02]  /*0a90*/  LEA R246, P2, R6.reuse, R195.reuse, 0x1 ;  /* 0x000000c306f67211 */ /* 0x0c0fe400078408ff */
[----:B------:R-:W-:Y:S02]  /*0aa0*/  LEA R12, R21, R2, 0x2 ;  /* 0x00000002150c7211 */ /* 0x000fe400078e10ff */
[----:B0-----:R-:W-:Y:S02]  /*0ab0*/  LEA R28, P0, R13, R195, 0x1 ;  /* 0x000000c30d1c7211 */ /* 0x001fe400078008ff */
[----:B------:R-:W-:Y:S02]  /*0ac0*/  LEA.HI.X.SX32 R247, R6, R19, 0x1, P2 ;  /* 0x0000001306f77211 */ /* 0x000fe400010f0eff */
[----:B-1----:R-:W-:Y:S02]  /*0ad0*/  LEA R26, P1, R15, R195, 0x1 ;  /* 0x000000c30f1a7211 */ /* 0x002fe400078208ff */
[----:B------:R-:W-:-:S02]  /*0ae0*/  LEA.HI.X.SX32 R29, R13, R19, 0x1, P0 ;  /* 0x000000130d1d7211 */ /* 0x000fc400000f0eff */
[----:B------:R-:W-:Y:S02]  /*0af0*/  LEA R250, P0, R3, R195, 0x1 ;  /* 0x000000c303fa7211 */ /* 0x000fe400078008ff */
[----:B------:R-:W-:Y:S01]  /*0b00*/  LEA.HI.X.SX32 R27, R15, R19, 0x1, P1 ;  /* 0x000000130f1b7211 */ /* 0x000fe200008f0eff */
[----:B------:R0:W-:Y:S01]  /*0b10*/  STL.64 [R1+0x18], R28 ;  /* 0x0000181c01007387 */ /* 0x0001e20000100a00 */
[C---:B------:R-:W-:Y:S02]  /*0b20*/  LEA R248, P1, R4.reuse, R195, 0x1 ;  /* 0x000000c304f87211 */ /* 0x040fe400078208ff */
[-C--:B------:R-:W-:Y:S01]  /*0b30*/  LEA.HI.X.SX32 R251, R3, R19.reuse, 0x1, P0 ;  /* 0x0000001303fb7211 */ /* 0x080fe200000f0eff */
[----:B------:R1:W-:Y:S01]  /*0b40*/  STL.64 [R1+0x8], R26 ;  /* 0x0000081a01007387 */ /* 0x0003e20000100a00 */
[C---:B------:R-:W-:Y:S02]  /*0b50*/  LEA R3, R21.reuse, R12, 0x2 ;  /* 0x0000000c15037211 */ /* 0x040fe400078e10ff */
[----:B------:R-:W-:Y:S01]  /*0b60*/  LEA.HI.X.SX32 R249, R4, R19, 0x1, P1 ;  /* 0x0000001304f97211 */ /* 0x000fe200008f0eff */
[----:B------:R2:W-:Y:S01]  /*0b70*/  STL.64 [R1], R16 ;  /* 0x0000001001007387 */ /* 0x0005e20000100a00 */
[----:B------:R-:W-:-:S02]  /*0b80*/  LEA R4, R21, R3, 0x2 ;  /* 0x0000000315047211 */ /* 0x000fc400078e10ff */
[CC--:B------:R-:W-:Y:S02]  /*0b90*/  LEA R238, P2, R14.reuse, R195.reuse, 0x1 ;  /* 0x000000c30eee7211 */ /* 0x0c0fe400078408ff */
[-C--:B------:R-:W-:Y:S02]  /*0ba0*/  LEA R244, P0, R7, R195.reuse, 0x1 ;  /* 0x000000c307f47211 */ /* 0x080fe400078008ff */
[----:B------:R-:W-:Y:S02]  /*0bb0*/  LEA R6, R21, R4, 0x3 ;  /* 0x0000000415067211 */ /* 0x000fe400078e18ff */
[----:B------:R-:W-:Y:S02]  /*0bc0*/  LEA R242, P1, R9, R195, 0x1 ;  /* 0x000000c309f27211 */ /* 0x000fe400078208ff */
[-C--:B------:R-:W-:Y:S02]  /*0bd0*/  LEA.HI.X.SX32 R239, R14, R19.reuse, 0x1, P2 ;  /* 0x000000130eef7211 */ /* 0x080fe400010f0eff */
[----:B------:R-:W-:-:S02]  /*0be0*/  LEA.HI.X.SX32 R245, R7, R19, 0x1, P0 ;  /* 0x0000001307f57211 */ /* 0x000fc400000f0eff */
[C---:B------:R-:W-:Y:S02]  /*0bf0*/  LEA R216, P2, R2.reuse, R195, 0x1 ;  /* 0x000000c302d87211 */ /* 0x040fe400078408ff */
[----:B------:R-:W-:Y:S02]  /*0c00*/  LEA R7, R21, R6, 0x2 ;  /* 0x0000000615077211 */ /* 0x000fe400078e10ff */
[----:B------:R-:W-:Y:S02]  /*0c10*/  LEA.HI.X.SX32 R243, R9, R19, 0x1, P1 ;  /* 0x0000001309f37211 */ /* 0x000fe400008f0eff */
[----:B------:R-:W-:Y:S02]  /*0c20*/  LEA R218, P1, R11, R195, 0x1 ;  /* 0x000000c30bda7211 */ /* 0x000fe400078208ff */
[----:B------:R-:W-:Y:S02]  /*0c30*/  LEA.HI.X.SX32 R217, R2, R19, 0x1, P2 ;  /* 0x0000001302d97211 */ /* 0x000fe400010f0eff */
[----:B------:R-:W-:-:S02]  /*0c40*/  LEA R2, R21, R7, 0x2 ;  /* 0x0000000715027211 */ /* 0x000fc400078e10ff */
[C---:B------:R-:W-:Y:S02]  /*0c50*/  LEA R220, P0, R10.reuse, R195, 0x1 ;  /* 0x000000c30adc7211 */ /* 0x040fe400078008ff */
[----:B------:R-:W-:Y:S02]  /*0c60*/  LEA.HI.X.SX32 R219, R11, R19, 0x1, P1 ;  /* 0x000000130bdb7211 */ /* 0x000fe400008f0eff */
[----:B------:R-:W-:Y:S02]  /*0c70*/  LEA R212, P1, R3, R195, 0x1 ;  /* 0x000000c303d47211 */ /* 0x000fe400078208ff */
[----:B------:R-:W-:Y:S02]  /*0c80*/  LEA R9, R21, R2, 0x2 ;  /* 0x0000000215097211 */ /* 0x000fe400078e10ff */
[----:B------:R-:W-:Y:S02]  /*0c90*/  LEA.HI.X.SX32 R221, R10, R19, 0x1, P0 ;  /* 0x000000130add7211 */ /* 0x000fe400000f0eff */
[----:B------:R-:W-:-:S02]  /*0ca0*/  LEA R214, P0, R12, R195, 0x1 ;  /* 0x000000c30cd67211 */ /* 0x000fc400078008ff */
[----:B------:R-:W-:Y:S02]  /*0cb0*/  LEA R210, P2, R4, R195, 0x1 ;  /* 0x000000c304d27211 */ /* 0x000fe400078408ff */
[----:B------:R-:W-:Y:S02]  /*0cc0*/  LEA.HI.X.SX32 R213, R3, R19, 0x1, P1 ;  /* 0x0000001303d57211 */ /* 0x000fe400008f0eff */
[----:B------:R-:W-:Y:S02]  /*0cd0*/  LEA R3, R21, R9, 0x2 ;  /* 0x0000000915037211 */ /* 0x000fe400078e10ff */
[-C--:B------:R-:W-:Y:S02]  /*0ce0*/  LEA.HI.X.SX32 R215, R12, R19.reuse, 0x1, P0 ;  /* 0x000000130cd77211 */ /* 0x080fe400000f0eff */
[----:B------:R-:W-:Y:S02]  /*0cf0*/  LEA.HI.X.SX32 R211, R4, R19, 0x1, P2 ;  /* 0x0000001304d37211 */ /* 0x000fe400010f0eff */
[----:B------:R-:W-:-:S02]  /*0d00*/  LEA R206, P0, R6, R195, 0x1 ;  /* 0x000000c306ce7211 */ /* 0x000fc400078008ff */
[----:B------:R-:W-:Y:S02]  /*0d10*/  LEA R202, P2, R2, R195, 0x1 ;  /* 0x000000c302ca7211 */ /* 0x000fe400078408ff */
[----:B------:R-:W-:Y:S02]  /*0d20*/  LEA R4, R21, R3, 0x2 ;  /* 0x0000000315047211 */ /* 0x000fe400078e10ff */
[----:B------:R-:W-:Y:S02]  /*0d30*/  LEA R204, P1, R7, R195, 0x1 ;  /* 0x000000c307cc7211 */ /* 0x000fe400078208ff */
[----:B------:R-:W-:Y:S02]  /*0d40*/  MOV R81, c[0x0][0x1b8] ;  /* 0x00006e0000517a02 */ /* 0x000fe40000000f00 */
[-C--:B------:R-:W-:Y:S02]  /*0d50*/  LEA.HI.X.SX32 R207, R6, R19.reuse, 0x1, P0 ;  /* 0x0000001306cf7211 */ /* 0x080fe400000f0eff */
[----:B------:R-:W-:Y:S01]  /*0d60*/  LEA.HI.X.SX32 R203, R2, R19, 0x1, P2 ;  /* 0x0000001302cb7211 */ /* 0x000fe200010f0eff */
[----:B0-----:R-:W-:Y:S01]  /*0d70*/  IMAD R29, R81, 0x12, RZ ;  /* 0x00000012511d7824 */ /* 0x001fe200078e02ff */
[----:B------:R-:W-:Y:S01]  /*0d80*/  LEA R2, R21, R4, 0x2 ;  /* 0x0000000415027211 */ /* 0x000fe200078e10ff */
[----:B------:R-:W-:Y:S01]  /*0d90*/  IMAD R41, R81, 0x24, RZ ;  /* 0x0000002451297824 */ /* 0x000fe200078e02ff */
[----:B------:R-:W-:Y:S01]  /*0da0*/  LEA R200, P0, R9, R195, 0x1 ;  /* 0x000000c309c87211 */ /* 0x000fe200078008ff */
[----:B------:R-:W-:Y:S01]  /*0db0*/  IMAD R35, R81, 0x22, RZ ;  /* 0x0000002251237824 */ /* 0x000fe200078e02ff */
[----:B------:R-:W-:Y:S01]  /*0dc0*/  LEA.HI.X.SX32 R205, R7, R19, 0x1, P1 ;  /* 0x0000001307cd7211 */ /* 0x000fe200008f0eff */
[----:B------:R-:W-:Y:S01]  /*0dd0*/  IMAD R39, R81, 0x14, RZ ;  /* 0x0000001451277824 */ /* 0x000fe200078e02ff */
[-C--:B------:R-:W-:Y:S01]  /*0de0*/  LEA R198, P1, R3, R195.reuse, 0x1 ;  /* 0x000000c303c67211 */ /* 0x080fe200078208ff */
[C---:B------:R-:W-:Y:S01]  /*0df0*/  IMAD R83, R81.reuse, 0x28, RZ ;  /* 0x0000002851537824 */ /* 0x040fe200078e02ff */
        /* <DEDUP_REMOVED lines=8> */
[-C--:B------:R-:W-:Y:S01]  /*0e80*/  LEA.HI.X.SX32 R199, R3, R19.reuse, 0x1, P1 ;  /* 0x0000001303c77211 */ /* 0x080fe200008f0eff */
[C---:B------:R-:W-:Y:S01]  /*0e90*/  IMAD R53, R81.reuse, 0x17, RZ ;  /* 0x0000001751357824 */ /* 0x040fe200078e02ff */
[----:B------:R-:W-:Y:S01]  /*0ea0*/  LEA.HI.X.SX32 R195, R2, R19, 0x1, P3 ;  /* 0x0000001302c37211 */ /* 0x000fe200018f0eff */
[C---:B------:R-:W-:Y:S01]  /*0eb0*/  IMAD R59, R81.reuse, 0x18, RZ ;  /* 0x00000018513b7824 */ /* 0x040fe200078e02ff */
[CC--:B-1----:R-:W-:Y:S01]  /*0ec0*/  LEA R27, R81.reuse, R81.reuse, 0x3 ;  /* 0x00000051511b7211 */ /* 0x0c2fe200078e18ff */
[----:B------:R-:W-:Y:S01]  /*0ed0*/  IMAD R51, R81, 0x16, RZ ;  /* 0x0000001651337824 */ /* 0x000fe200078e02ff */
[-C--:B------:R-:W-:Y:S01]  /*0ee0*/  IADD3 R34, P1, R29, R22.reuse, RZ ;  /* 0x000000161d227210 */ /* 0x080fe20007f3e0ff */
[----:B------:R-:W-:Y:S01]  /*0ef0*/  IMAD R87, R81, 0x2c, RZ ;  /* 0x0000002c51577824 */ /* 0x000fe200078e02ff */
[-C--:B------:R-:W-:Y:S01]  /*0f00*/  IADD3 R26, P3, R41, R22.reuse, RZ ;  /* 0x00000016291a7210 */ /* 0x080fe20007f7e0ff */
[----:B------:R-:W-:Y:S01]  /*0f10*/  IMAD R33, R81, 0x13, RZ ;  /* 0x0000001351217824 */ /* 0x000fe200078e02ff */
[--C-:B------:R-:W-:Y:S01]  /*0f20*/  LOP3.LUT R9, R9, 0x30, R24.reuse, 0x78, !PT ;  /* 0x0000003009097812 */ /* 0x100fe200078e7818 */
[C---:B------:R-:W-:Y:S01]  /*0f30*/  IMAD R85, R81.reuse, 0x2a, RZ ;  /* 0x0000002a51557824 */ /* 0x040fe200078e02ff */
[----:B------:R-:W-:Y:S01]  /*0f40*/  LOP3.LUT R10, R20, 0x30, R24, 0x78, !PT ;  /* 0x00000030140a7812 */ /* 0x000fe200078e7818 */
[C---:B------:R-:W-:Y:S01]  /*0f50*/  IMAD R43, R81.reuse, 0xc, RZ ;  /* 0x0000000c512b7824 */ /* 0x040fe200078e02ff */
[C---:B------:R-:W-:Y:S01]  /*0f60*/  LEA R25, R81.reuse, R81, 0x4 ;  /* 0x0000005151197211 */ /* 0x040fe200078e20ff */
[----:B------:R-:W-:Y:S01]  /*0f70*/  IMAD R91, R81, 0x30, RZ ;  /* 0x00000030515b7824 */ /* 0x000fe200078e02ff */
[-C--:B------:R-:W-:Y:S01]  /*0f80*/  IADD3 R24, P5, R35, R22.reuse, RZ ;  /* 0x0000001623187210 */ /* 0x080fe20007fbe0ff */
[----:B------:R-:W-:Y:S01]  /*0f90*/  IMAD R37, R81, 0xb, RZ ;  /* 0x0000000b51257824 */ /* 0x000fe200078e02ff */
[-C--:B------:R-:W-:Y:S01]  /*0fa0*/  LEA.HI.X.SX32 R35, R27, R23.reuse, 0x1, P1 ;  /* 0x000000171b237211 */ /* 0x080fe200008f0eff */
[----:B------:R-:W-:Y:S01]  /*0fb0*/  IMAD R69, R81, 0x1a, RZ ;  /* 0x0000001a51457824 */ /* 0x000fe200078e02ff */
[----:B------:R-:W-:Y:S01]  /*0fc0*/  LEA.HI.X.SX32 R27, R29, R23, 0x1, P3 ;  /* 0x000000171d1b7211 */ /* 0x000fe200018f0eff */
[C---:B------:R-:W-:Y:S01]  /*0fd0*/  IMAD R95, R81.reuse, 0x34, RZ ;  /* 0x00000034515f7824 */ /* 0x040fe200078e02ff */
[----:B------:R-:W-:Y:S01]  /*0fe0*/  LEA.HI.X.SX32 R197, R4, R19, 0x1, P2 ;  /* 0x0000001304c57211 */ /* 0x000fe200010f0eff */
[----:B------:R-:W-:Y:S01]  /*0ff0*/  IMAD R45, R81, 0x15, RZ ;  /* 0x00000015512d7824 */ /* 0x000fe200078e02ff */
[-C--:B------:R-:W-:Y:S01]  /*1000*/  IADD3 R40, P3, R39, R22.reuse, RZ ;  /* 0x0000001627287210 */ /* 0x080fe20007f7e0ff */
[----:B------:R-:W-:Y:S01]  /*1010*/  IMAD R21, R81, 0x6, RZ ;  /* 0x0000000651157824 */ /* 0x000fe200078e02ff */
[-C--:B------:R-:W-:Y:S01]  /*1020*/  IADD3 R30, P2, R83, R22.reuse, RZ ;  /* 0x00000016531e7210 */ /* 0x080fe20007f5e0ff */
[----:B------:R-:W-:Y:S01]  /*1030*/  IMAD R97, R81, 0x36, RZ ;  /* 0x0000003651617824 */ /* 0x000fe200078e02ff */
[-C--:B------:R-:W-:Y:S01]  /*1040*/  LEA.HI.X.SX32 R25, R25, R23.reuse, 0x1, P5 ;  /* 0x0000001719197211 */ /* 0x080fe200028f0eff */
[----:B------:R-:W-:Y:S01]  /*1050*/  IMAD R49, R81, 0xd, RZ ;  /* 0x0000000d51317824 */ /* 0x000fe200078e02ff */
[-C--:B------:R-:W-:Y:S01]  /*1060*/  IADD3 R38, P5, R89, R22.reuse, RZ ;  /* 0x0000001659267210 */ /* 0x080fe20007fbe0ff */
[----:B------:R-:W-:Y:S01]  /*1070*/  IMAD R73, R81, 0x1c, RZ ;  /* 0x0000001c51497824 */ /* 0x000fe200078e02ff */
[-C--:B------:R-:W-:Y:S01]  /*1080*/  IADD3 R182, P1, R31, R22.reuse, RZ ;  /* 0x000000161fb67210 */ /* 0x080fe20007f3e0ff */
[----:B------:R-:W-:Y:S01]  /*1090*/  IMAD R71, R81, 0x1b, RZ ;  /* 0x0000001b51477824 */ /* 0x000fe200078e02ff */
[-C--:B------:R-:W-:Y:S01]  /*10a0*/  LEA.HI.X.SX32 R41, R31, R23.reuse, 0x1, P3 ;  /* 0x000000171f297211 */ /* 0x080fe200018f0eff */
[----:B------:R-:W-:Y:S01]  /*10b0*/  IMAD R57, R81, 0xe, RZ ;  /* 0x0000000e51397824 */ /* 0x000fe200078e02ff */
[-C--:B------:R-:W-:Y:S01]  /*10c0*/  LEA.HI.X.SX32 R31, R39, R23.reuse, 0x1, P2 ;  /* 0x00000017271f7211 */ /* 0x080fe200010f0eff */
[----:B------:R-:W-:Y:S01]  /*10d0*/  IMAD R101, R81, 0x3a, RZ ;  /* 0x0000003a51657824 */ /* 0x000fe200078e02ff */
[-C--:B------:R-:W-:Y:S01]  /*10e0*/  IADD3 R28, P0, R47, R22.reuse, RZ ;  /* 0x000000162f1c7210 */ /* 0x080fe20007f1e0ff */
[----:B------:R-:W-:Y:S01]  /*10f0*/  IMAD R93, R81, 0x32, RZ ;  /* 0x00000032515d7824 */ /* 0x000fe200078e02ff */
[----:B------:R-:W-:Y:S01]  /*1100*/  LEA.HI.X.SX32 R39, R53, R23, 0x1, P5 ;  /* 0x0000001735277211 */ /* 0x000fe200028f0eff */
[----:B------:R-:W-:Y:S01]  /*1110*/  IMAD R99, R81, 0x38, RZ ;  /* 0x0000003851637824 */ /* 0x000fe200078e02ff */
[-C--:B------:R-:W-:Y:S01]  /*1120*/  IADD3 R52, P5, R59, R22.reuse, RZ ;  /* 0x000000163b347210 */ /* 0x080fe20007fbe0ff */
[C---:B------:R-:W-:Y:S01]  /*1130*/  IMAD R77, R81.reuse, 0x1e, RZ ;  /* 0x0000001e514d7824 */ /* 0x040fe200078e02ff */
[----:B------:R-:W-:Y:S01]  /*1140*/  LEA.HI.X.SX32 R193, R18, R19, 0x1, P6 ;  /* 0x0000001312c17211 */ /* 0x000fe200030f0eff */
[----:B------:R-:W-:Y:S01]  /*1150*/  IMAD R75, R81, 0x1d, RZ ;  /* 0x0000001d514b7824 */ /* 0x000fe200078e02ff */
[-C--:B------:R-:W-:Y:S01]  /*1160*/  IADD3 R46, P3, R51, R22.reuse, RZ ;  /* 0x00000016332e7210 */ /* 0x080fe20007f7e0ff */
[----:B------:R-:W-:Y:S01]  /*1170*/  IMAD R67, R81, 0x19, RZ ;  /* 0x0000001951437824 */ /* 0x000fe200078e02ff */
[-C--:B------:R-:W-:Y:S01]  /*1180*/  IADD3 R36, P6, R87, R22.reuse, RZ ;  /* 0x0000001657247210 */ /* 0x080fe20007fde0ff */
[----:B------:R-:W-:Y:S01]  /*1190*/  IMAD R103, R81, 0x3c, RZ ;  /* 0x0000003c51677824 */ /* 0x000fe200078e02ff */
[-C--:B------:R-:W-:Y:S01]  /*11a0*/  IADD3 R32, P4, R85, R22.reuse, RZ ;  /* 0x0000001655207210 */ /* 0x080fe20007f9e0ff */
[----:B------:R-:W-:Y:S01]  /*11b0*/  IMAD R105, R81, 0x3e, RZ ;  /* 0x0000003e51697824 */ /* 0x000fe200078e02ff */
[----:B------:R-:W-:Y:S01]  /*11c0*/  LEA.HI.X.SX32 R29, R33, R23, 0x1, P0 ;  /* 0x00000017211d7211 */ /* 0x000fe200000f0eff */
[----:B------:R-:W-:Y:S01]  /*11d0*/  CS2R R2, SRZ ;  /* 0x0000000000027805 */ /* 0x000fe2000001ff00 */
[----:B------:R-:W-:-:S02]  /*11e0*/  IADD3 R42, P0, R91, R22, RZ ;  /* 0x000000165b2a7210 */ /* 0x000fc40007f1e0ff */
[-C--:B------:R-:W-:Y:S02]  /*11f0*/  LEA.HI.X.SX32 R53, R43, R23.reuse, 0x1, P5 ;  /* 0x000000172b357211 */ /* 0x080fe400028f0eff */
[-C--:B------:R-:W-:Y:S02]  /*1200*/  LEA.HI.X.SX32 R47, R37, R23.reuse, 0x1, P3 ;  /* 0x00000017252f7211 */ /* 0x080fe400018f0eff */
[-C--:B------:R-:W-:Y:S02]  /*1210*/  IADD3 R58, P5, R69, R22.reuse, RZ ;  /* 0x00000016453a7210 */ /* 0x080fe40007fbe0ff */
[----:B------:R-:W-:Y:S02]  /*1220*/  IADD3 R48, P2, R95, R22, RZ ;  /* 0x000000165f307210 */ /* 0x000fe40007f5e0ff */
[-C--:B------:R-:W-:Y:S02]  /*1230*/  LEA.HI.X.SX32 R37, R51, R23.reuse, 0x1, P6 ;  /* 0x0000001733257211 */ /* 0x080fe400030f0eff */
[----:B------:R-:W-:-:S02]  /*1240*/  LEA.HI.X.SX32 R33, R45, R23, 0x1, P4 ;  /* 0x000000172d217211 */ /* 0x000fc400020f0eff */
[-C--:B------:R-:W-:Y:S02]  /*1250*/  IADD3 R180, P6, R43, R22.reuse, RZ ;  /* 0x000000162bb47210 */ /* 0x080fe40007fde0ff */
[CC--:B------:R-:W-:Y:S02]  /*1260*/  LEA R19, R81.reuse, R81.reuse, 0x2 ;  /* 0x0000005151137211 */ /* 0x0c0fe400078e10ff */
[----:B------:R-:W-:Y:S02]  /*1270*/  LEA R15, R81, R81, 0x1 ;  /* 0x00000051510f7211 */ /* 0x000fe400078e08ff */
[-C--:B------:R-:W-:Y:S02]  /*1280*/  IADD3 R50, P4, R97, R22.reuse, RZ ;  /* 0x0000001661327210 */ /* 0x080fe40007f9e0ff */
[----:B------:R-:W-:Y:S02]  /*1290*/  IADD3 R186, P3, R21, R22, RZ ;  /* 0x0000001615ba7210 */ /* 0x000fe40007f7e0ff */
[----:B------:R-:W-:-:S02]  /*12a0*/  LEA.HI.X.SX32 R43, R59, R23, 0x1, P0 ;  /* 0x000000173b2b7211 */ /* 0x000fc400000f0eff */
[-C--:B------:R-:W-:Y:S02]  /*12b0*/  LEA.HI.X.SX32 R59, R49, R23.reuse, 0x1, P5 ;  /* 0x00000017313b7211 */ /* 0x080fe400028f0eff */
[-C--:B------:R-:W-:Y:S02]  /*12c0*/  LEA.HI.X.SX32 R49, R69, R23.reuse, 0x1, P2 ;  /* 0x0000001745317211 */ /* 0x080fe400010f0eff */
[----:B------:R-:W-:Y:S02]  /*12d0*/  LEA.HI.X.SX32 R181, R21, R23, 0x1, P6 ;  /* 0x0000001715b57211 */ /* 0x000fe400030f0eff */
[----:B------:R-:W-:Y:S02]  /*12e0*/  IADD3 R152, P2, R73, R22, RZ ;  /* 0x0000001649987210 */ /* 0x000fe40007f5e0ff */
[----:B------:R-:W-:Y:S02]  /*12f0*/  LEA R55, R81, -R81, 0x3 ;  /* 0x8000005151377211 */ /* 0x000fe400078e18ff */
[----:B------:R-:W-:-:S02]  /*1300*/  LEA.HI.X.SX32 R183, R19, R23, 0x1, P1 ;  /* 0x0000001713b77211 */ /* 0x000fc400008f0eff */
[-C--:B------:R-:W-:Y:S02]  /*1310*/  LEA.HI.X.SX32 R187, R15, R23.reuse, 0x1, P3 ;  /* 0x000000170fbb7211 */ /* 0x080fe400018f0eff */
[-C--:B------:R-:W-:Y:S02]  /*1320*/  IADD3 R56, P6, R101, R22.reuse, RZ ;  /* 0x0000001665387210 */ /* 0x080fe40007fde0ff */
[-C--:B------:R-:W-:Y:S02]  /*1330*/  IADD3 R178, P5, R57, R22.reuse, RZ ;  /* 0x0000001639b27210 */ /* 0x080fe40007fbe0ff */
[----:B------:R-:W-:Y:S02]  /*1340*/  LEA.HI.X.SX32 R51, R71, R23, 0x1, P4 ;  /* 0x0000001747337211 */ /* 0x000fe400020f0eff */
[----:B------:R-:W-:Y:S02]  /*1350*/  LEA R61, R81, -R81, 0x4 ;  /* 0x80000051513d7211 */ /* 0x000fe400078e20ff */
[----:B------:R-:W-:-:S02]  /*1360*/  IADD3 R44, P1, R93, R22, RZ ;  /* 0x000000165d2c7210 */ /* 0x000fc40007f3e0ff */
[-C--:B------:R-:W-:Y:S02]  /*1370*/  IADD3 R54, P3, R99, R22.reuse, RZ ;  /* 0x0000001663367210 */ /* 0x080fe40007f7e0ff */
[----:B------:R-:W-:Y:S02]  /*1380*/  IADD3 R154, P4, R77, R22, RZ ;  /* 0x000000164d9a7210 */ /* 0x000fe40007f9e0ff */
[----:B------:R-:W-:Y:S02]  /*1390*/  SHF.L.U32 R13, R81, 0x1, RZ ;  /* 0x00000001510d7819 */ /* 0x000fe400000006ff */
[-C--:B------:R-:W-:Y:S02]  /*13a0*/  LEA.HI.X.SX32 R153, R57, R23.reuse, 0x1, P2 ;  /* 0x0000001739997211 */ /* 0x080fe400010f0eff */
[----:B------:R-:W-:Y:S02]  /*13b0*/  SHF.L.U32 R8, R8, 0x1, RZ ;  /* 0x0000000108087819 */ /* 0x000fe400000006ff */
[----:B------:R-:W-:-:S02]  /*13c0*/  LEA.HI.X.SX32 R179, R55, R23, 0x1, P5 ;  /* 0x0000001737b37211 */ /* 0x000fc400028f0eff */
[-C--:B------:R-:W-:Y:S02]  /*13d0*/  LEA.HI.X.SX32 R57, R75, R23.reuse, 0x1, P6 ;  /* 0x000000174b397211 */ /* 0x080fe400030f0eff */
[----:B------:R-:W-:Y:S02]  /*13e0*/  SHF.L.U32 R63, R81, 0x3, RZ ;  /* 0x00000003513f7819 */ /* 0x000fe400000006ff */
[-C--:B------:R-:W-:Y:S02]  /*13f0*/  LEA.HI.X.SX32 R45, R67, R23.reuse, 0x1, P1 ;  /* 0x00000017432d7211 */ /* 0x080fe400008f0eff */
[-C--:B------:R-:W-:Y:S02]  /*1400*/  LEA.HI.X.SX32 R55, R73, R23.reuse, 0x1, P3 ;  /* 0x0000001749377211 */ /* 0x080fe400018f0eff */
[----:B------:R-:W-:Y:S02]  /*1410*/  LEA R156, P6, R81, R22, 0x4 ;  /* 0x00000016519c7211 */ /* 0x000fe400078c20ff */
[----:B------:R-:W-:-:S02]  /*1420*/  LEA.HI.X.SX32 R155, R61, R23, 0x1, P4 ;  /* 0x000000173d9b7211 */ /* 0x000fc400020f0eff */
[C---:B--2---:R-:W-:Y:S02]  /*1430*/  SHF.L.U32 R17, R81.reuse, 0x2, RZ ;  /* 0x0000000251117819 */ /* 0x044fe400000006ff */
[C---:B------:R-:W-:Y:S02]  /*1440*/  SHF.L.U32 R65, R81.reuse, 0x4, RZ ;  /* 0x0000000451417819 */ /* 0x040fe400000006ff */
[----:B------:R-:W-:Y:S02]  /*1450*/  LEA R79, R81, -R81, 0x5 ;  /* 0x80000051514f7211 */ /* 0x000fe400078e28ff */
[-C--:B------:R-:W-:Y:S02]  /*1460*/  IADD3 R60, P0, R103, R22.reuse, RZ ;  /* 0x00000016673c7210 */ /* 0x080fe40007f1e0ff */
[-C--:B------:R-:W-:Y:S02]  /*1470*/  IADD3 R62, P1, R105, R22.reuse, RZ ;  /* 0x00000016693e7210 */ /* 0x080fe40007f3e0ff */
[----:B------:R-:W-:-:S02]  /*1480*/  IADD3 R190, P5, R13, R22, RZ ;  /* 0x000000160dbe7210 */ /* 0x000fc40007fbe0ff */
[CC--:B------:R-:W-:Y:S02]  /*1490*/  LEA R188, P2, R81.reuse, R22.reuse, 0x2 ;  /* 0x0000001651bc7211 */ /* 0x0c0fe400078410ff */
[CC--:B------:R-:W-:Y:S02]  /*14a0*/  LEA R184, P3, R81.reuse, R22.reuse, 0x3 ;  /* 0x0000001651b87211 */ /* 0x0c0fe400078618ff */
[----:B------:R-:W-:Y:S02]  /*14b0*/  LEA R20, P4, R81, R22, 0x5 ;  /* 0x0000001651147211 */ /* 0x000fe400078828ff */
[C---:B------:R-:W-:Y:S02]  /*14c0*/  LOP3.LUT R12, R8.reuse, 0x10, RZ, 0x3c, !PT ;  /* 0x00000010080c7812 */ /* 0x040fe400078e3cff */
[C---:B------:R-:W-:Y:S02]  /*14d0*/  LOP3.LUT R6, R8.reuse, 0x20, RZ, 0x3c, !PT ;  /* 0x0000002008067812 */ /* 0x040fe400078e3cff */
[----:B------:R-:W-:-:S02]  /*14e0*/  LOP3.LUT R14, R8, 0x30, RZ, 0x3c, !PT ;  /* 0x00000030080e7812 */ /* 0x000fc400078e3cff */
[C---:B------:R-:W-:Y:S02]  /*14f0*/  LOP3.LUT R12, R8.reuse, 0x40, RZ, 0x3c, !PT ;  /* 0x00000040080c7812 */ /* 0x040fe400078e3cff */
[----:B------:R-:W-:Y:S02]  /*1500*/  LOP3.LUT R6, R8, 0x50, RZ, 0x3c, !PT ;  /* 0x0000005008067812 */ /* 0x000fe400078e3cff */
[----:B------:R-:W-:Y:S02]  /*1510*/  LEA.HI.X.SX32 R157, R63, R23, 0x1, P6 ;  /* 0x000000173f9d7211 */ /* 0x000fe400030f0eff */
[----:B------:R-:W-:Y:S02]  /*1520*/  MOV R4, 0x3f800000 ;  /* 0x3f80000000047802 */ /* 0x000fe40000000f00 */
[----:B------:R-:W-:Y:S02]  /*1530*/  MOV R176, 0xff800000 ;  /* 0xff80000000b07802 */ /* 0x000fe40000000f00 */
[----:B------:R-:W-:-:S02]  /*1540*/  MOV R7, RZ ;  /* 0x000000ff00077202 */ /* 0x000fc40000000f00 */
[----:B------:R-:W-:Y:S02]  /*1550*/  MOV R175, 0xff800000 ;  /* 0xff80000000af7802 */ /* 0x000fe40000000f00 */
[----:B------:R-:W-:Y:S02]  /*1560*/  MOV R11, 0x3f800000 ;  /* 0x3f800000000b7802 */ /* 0x000fe40000000f00 */
[C---:B------:R-:W-:Y:S02]  /*1570*/  LOP3.LUT R14, R8.reuse, 0x60, RZ, 0x3c, !PT ;  /* 0x00000060080e7812 */ /* 0x040fe400078e3cff */
[----:B------:R-:W-:Y:S02]  /*1580*/  LOP3.LUT R12, R8, 0x70, RZ, 0x3c, !PT ;  /* 0x00000070080c7812 */ /* 0x000fe400078e3cff */
[----:B------:R-:W-:Y:S02]  /*1590*/  LOP3.LUT R6, R9, 0x40, RZ, 0x3c, !PT ;  /* 0x0000004009067812 */ /* 0x000fe400078e3cff */
[----:B------:R-:W-:-:S02]  /*15a0*/  LEA.HI.X.SX32 R61, R77, R23, 0x1, P0 ;  /* 0x000000174d3d7211 */ /* 0x000fc400000f0eff */
[-C--:B------:R-:W-:Y:S02]  /*15b0*/  LEA.HI.X.SX32 R191, R81, R23.reuse, 0x1, P5 ;  /* 0x0000001751bf7211 */ /* 0x080fe400028f0eff */
[-C--:B------:R-:W-:Y:S02]  /*15c0*/  LEA.HI.X.SX32 R189, R13, R23.reuse, 0x1, P2 ;  /* 0x000000170dbd7211 */ /* 0x080fe400010f0eff */
[-C--:B------:R-:W-:Y:S02]  /*15d0*/  LEA.HI.X.SX32 R185, R17, R23.reuse, 0x1, P3 ;  /* 0x0000001711b97211 */ /* 0x080fe400018f0eff */
[-C--:B------:R-:W-:Y:S02]  /*15e0*/  LEA.HI.X.SX32 R21, R65, R23.reuse, 0x1, P4 ;  /* 0x0000001741157211 */ /* 0x080fe400020f0eff */
[----:B------:R-:W-:Y:S02]  /*15f0*/  LEA.HI.X.SX32 R63, R79, R23, 0x1, P1 ;  /* 0x000000174f3f7211 */ /* 0x000fe400008f0eff */
.L_x_2:
[----:B------:R-:W2:Y:S04]  /*1600*/  LDL.64 R12, [R1+0x40] ;  /* 0x00004000010c7983 */ /* 0x000ea80000100a00 */
[----:B------:R-:W3:Y:S04]  /*1610*/  LDL.64 R14, [R1+0x48] ;  /* 0x00004800010e7983 */ /* 0x000ee80000100a00 */
[----:B------:R-:W4:Y:S04]  /*1620*/  LDL.64 R18, [R1+0x38] ;  /* 0x0000380001127983 */ /* 0x000f280000100a00 */
[----:B------:R-:W5:Y:S04]  /*1630*/  LDL.64 R64, [R1+0x30] ;  /* 0x0000300001407983 */ /* 0x000f680000100a00 */
[----:B------:R-:W5:Y:S04]  /*1640*/  LDL.64 R66, [R1+0x28] ;  /* 0x0000280001427983 */ /* 0x000f680000100a00 */
[----:B------:R-:W5:Y:S04]  /*1650*/  LDL.64 R68, [R1+0x20] ;  /* 0x0000200001447983 */ /* 0x000f680000100a00 */
[----:B------:R-:W5:Y:S04]  /*1660*/  LDL.64 R74, [R1+0x8] ;  /* 0x00000800014a7983 */ /* 0x000f680000100a00 */
[----:B------:R-:W5:Y:S04]  /*1670*/  LDL.64 R76, [R1+0x10] ;  /* 0x00001000014c7983 */ /* 0x000f680000100a00 */
[----:B------:R-:W5:Y:S04]  /*1680*/  LDL.64 R72, [R1] ;  /* 0x0000000001487983 */ /* 0x000f680000100a00 */
[----:B------:R-:W5:Y:S01]  /*1690*/  LDL.64 R70, [R1+0x18] ;  /* 0x0000180001467983 */ /* 0x000f620000100a00 */
[----:B--2---:R-:W-:-:S04]  /*16a0*/  IMAD.WIDE R16, R7, 0x2, R12 ;  /* 0x0000000207107825 */ /* 0x004fc800078e020c */
[C---:B---3--:R-:W-:Y:S01]  /*16b0*/  IMAD.WIDE R14, R7.reuse, 0x2, R14 ;  /* 0x00000002070e7825 */ /* 0x048fe200078e020e */
[----:B------:R0:W2:Y:S03]  /*16c0*/  LDG.E.U16 R6, [R16.64] ;  /* 0x0000000410067981 */ /* 0x0000a6000c1e1500 */
[C---:B----4-:R-:W-:Y:S01]  /*16d0*/  IMAD.WIDE R18, R7.reuse, 0x2, R18 ;  /* 0x0000000207127825 */ /* 0x050fe200078e0212 */
[----:B------:R1:W3:Y:S03]  /*16e0*/  LDG.E.U16 R13, [R14.64] ;  /* 0x000000040e0d7981 */ /* 0x0002e6000c1e1500 */
[C---:B-----5:R-:W-:Y:S01]  /*16f0*/  IMAD.WIDE R64, R7.reuse, 0x2, R64 ;  /* 0x0000000207407825 */ /* 0x060fe200078e0240 */
[----:B------:R4:W5:Y:S03]  /*1700*/  LDG.E.U16 R79, [R18.64] ;  /* 0x00000004124f7981 */ /* 0x000966000c1e1500 */
[C---:B------:R-:W-:Y:S01]  /*1710*/  IMAD.WIDE R66, R7.reuse, 0x2, R66 ;  /* 0x0000000207427825 */ /* 0x040fe200078e0242 */
[----:B------:R1:W2:Y:S03]  /*1720*/  LDG.E.U16 R12, [R64.64] ;  /* 0x00000004400c7981 */ /* 0x0002a6000c1e1500 */
[C---:B------:R-:W-:Y:S01]  /*1730*/  IMAD.WIDE R68, R7.reuse, 0x2, R68 ;  /* 0x0000000207447825 */ /* 0x040fe200078e0244 */
[----:B------:R4:W2:Y:S03]  /*1740*/  LDG.E.U16 R81, [R66.64] ;  /* 0x0000000442517981 */ /* 0x0008a6000c1e1500 */
[C---:B0-----:R-:W-:Y:S01]  /*1750*/  IMAD.WIDE R16, R7.reuse, 0x2, R74 ;  /* 0x0000000207107825 */ /* 0x041fe200078e024a */
[----:B------:R0:W2:Y:S03]  /*1760*/  LDG.E.U16 R78, [R68.64] ;  /* 0x00000004444e7981 */ /* 0x0000a6000c1e1500 */
[C---:B-1----:R-:W-:Y:S01]  /*1770*/  IMAD.WIDE R14, R7.reuse, 0x2, R76 ;  /* 0x00000002070e7825 */ /* 0x042fe200078e024c */
[----:B------:R1:W2:Y:S03]  /*1780*/  LDG.E.U16 R85, [R16.64] ;  /* 0x0000000410557981 */ /* 0x0002a6000c1e1500 */
[C---:B------:R-:W-:Y:S01]  /*1790*/  IMAD.WIDE R72, R7.reuse, 0x2, R72 ;  /* 0x0000000207487825 */ /* 0x040fe200078e0248 */
[----:B------:R0:W2:Y:S03]  /*17a0*/  LDG.E.U16 R80, [R14.64] ;  /* 0x000000040e507981 */ /* 0x0000a6000c1e1500 */
[C---:B------:R-:W-:Y:S01]  /*17b0*/  IMAD.WIDE R74, R7.reuse, 0x2, R250 ;  /* 0x00000002074a7825 */ /* 0x040fe200078e02fa */
[----:B------:R0:W2:Y:S03]  /*17c0*/  LDG.E.U16 R82, [R72.64] ;  /* 0x0000000448527981 */ /* 0x0000a6000c1e1500 */
[C---:B------:R-:W-:Y:S01]  /*17d0*/  IMAD.WIDE R70, R7.reuse, 0x2, R70 ;  /* 0x0000000207467825 */ /* 0x040fe200078e0246 */
[----:B------:R0:W2:Y:S03]  /*17e0*/  LDG.E.U16 R87, [R74.64] ;  /* 0x000000044a577981 */ /* 0x0000a6000c1e1500 */
[C---:B------:R-:W-:Y:S01]  /*17f0*/  IMAD.WIDE R76, R7.reuse, 0x2, R248 ;  /* 0x00000002074c7825 */ /* 0x040fe200078e02f8 */
[----:B------:R0:W2:Y:S03]  /*1800*/  LDG.E.U16 R83, [R70.64] ;  /* 0x0000000446537981 */ /* 0x0000a6000c1e1500 */
[C---:B----4-:R-:W-:Y:S01]  /*1810*/  IMAD.WIDE R18, R7.reuse, 0x2, R246 ;  /* 0x0000000207127825 */ /* 0x050fe200078e02f6 */
[----:B------:R4:W2:Y:S03]  /*1820*/  LDG.E.U16 R84, [R76.64] ;  /* 0x000000044c547981 */ /* 0x0008a6000c1e1500 */
[C---:B------:R-:W-:Y:S01]  /*1830*/  IMAD.WIDE R64, R7.reuse, 0x2, R244 ;  /* 0x0000000207407825 */ /* 0x040fe200078e02f4 */
[----:B------:R1:W2:Y:S03]  /*1840*/  LDG.E.U16 R89, [R18.64] ;  /* 0x0000000412597981 */ /* 0x0002a6000c1e1500 */
[C---:B------:R-:W-:Y:S01]  /*1850*/  IMAD.WIDE R66, R7.reuse, 0x2, R242 ;  /* 0x0000000207427825 */ /* 0x040fe200078e02f2 */
[----:B------:R1:W2:Y:S03]  /*1860*/  LDG.E.U16 R86, [R64.64] ;  /* 0x0000000440567981 */ /* 0x0002a6000c1e1500 */
[C---:B0-----:R-:W-:Y:S01]  /*1870*/  IMAD.WIDE R68, R7.reuse, 0x2, R240 ;  /* 0x0000000207447825 */ /* 0x041fe200078e02f0 */
[----:B------:R0:W2:Y:S03]  /*1880*/  LDG.E.U16 R91, [R66.64] ;  /* 0x00000004425b7981 */ /* 0x0000a6000c1e1500 */
[C---:B------:R-:W-:Y:S01]  /*1890*/  IMAD.WIDE R72, R7.reuse, 0x2, R220 ;  /* 0x0000000207487825 */ /* 0x040fe200078e02dc */
[----:B------:R0:W2:Y:S03]  /*18a0*/  LDG.E.U16 R88, [R68.64] ;  /* 0x0000000444587981 */ /* 0x0000a6000c1e1500 */
[C---:B------:R-:W-:Y:S01]  /*18b0*/  IMAD.WIDE R74, R7.reuse, 0x2, R218 ;  /* 0x00000002074a7825 */ /* 0x040fe200078e02da */
[----:B------:R0:W2:Y:S03]  /*18c0*/  LDG.E.U16 R90, [R72.64] ;  /* 0x00000004485a7981 */ /* 0x0000a6000c1e1500 */
[C---:B-1----:R-:W-:Y:S01]  /*18d0*/  IMAD.WIDE R16, R7.reuse, 0x2, R214 ;  /* 0x0000000207107825 */ /* 0x042fe200078e02d6 */
        /* <DEDUP_REMOVED lines=9> */
[----:B------:R-:W-:-:S02]  /*1970*/  IMAD.WIDE R64, R7, 0x2, R202 ;  /* 0x0000000207407825 */ /* 0x000fc400078e02ca */
[----:B------:R1:W2:Y:S02]  /*1980*/  LDG.E.U16 R19, [R18.64] ;  /* 0x0000000412137981 */ /* 0x0002a4000c1e1500 */
[C---:B0-----:R-:W-:Y:S02]  /*1990*/  IMAD.WIDE R66, R7.reuse, 0x2, R198 ;  /* 0x0000000207427825 */ /* 0x041fe400078e02c6 */
[----:B------:R-:W2:Y:S02]  /*19a0*/  LDG.E.U16 R65, [R64.64] ;  /* 0x0000000440417981 */ /* 0x000ea4000c1e1500 */
[C---:B------:R-:W-:Y:S02]  /*19b0*/  IMAD.WIDE R68, R7.reuse, 0x2, R194 ;  /* 0x0000000207447825 */ /* 0x040fe400078e02c2 */
[----:B------:R-:W2:Y:S02]  /*19c0*/  LDG.E.U16 R67, [R66.64] ;  /* 0x0000000442437981 */ /* 0x000ea4000c1e1500 */
[----:B------:R-:W-:-:S02]  /*19d0*/  IMAD.WIDE R14, R7, 0x2, R208 ;  /* 0x00000002070e7825 */ /* 0x000fc400078e02d0 */
[----:B------:R-:W2:Y:S02]  /*19e0*/  LDG.E.U16 R69, [R68.64] ;  /* 0x0000000444457981 */ /* 0x000ea4000c1e1500 */
[C---:B------:R-:W-:Y:S02]  /*19f0*/  IMAD.WIDE R16, R7.reuse, 0x2, R204 ;  /* 0x0000000207107825 */ /* 0x040fe400078e02cc */
[----:B------:R-:W2:Y:S02]  /*1a00*/  LDG.E.U16 R14, [R14.64] ;  /* 0x000000040e0e7981 */ /* 0x000ea4000c1e1500 */
[C---:B------:R-:W-:Y:S02]  /*1a10*/  IMAD.WIDE R72, R7.reuse, 0x2, R200 ;  /* 0x0000000207487825 */ /* 0x040fe400078e02c8 */
[----:B------:R-:W2:Y:S02]  /*1a20*/  LDG.E.U16 R16, [R16.64] ;  /* 0x0000000410107981 */ /* 0x000ea4000c1e1500 */
[----:B-1----:R-:W-:-:S02]  /*1a30*/  IMAD.WIDE R74, R7, 0x2, R196 ;  /* 0x00000002074a7825 */ /* 0x002fc400078e02c4 */
[----:B------:R-:W2:Y:S02]  /*1a40*/  LDG.E.U16 R72, [R72.64] ;  /* 0x0000000448487981 */ /* 0x000ea4000c1e1500 */
[C---:B----4-:R-:W-:Y:S02]  /*1a50*/  IMAD.WIDE R70, R7.reuse, 0x2, R212 ;  /* 0x0000000207467825 */ /* 0x050fe400078e02d4 */
[----:B------:R-:W4:Y:S02]  /*1a60*/  LDG.E.U16 R74, [R74.64] ;  /* 0x000000044a4a7981 */ /* 0x000f24000c1e1500 */
[----:B------:R-:W-:Y:S02]  /*1a70*/  IMAD.WIDE R76, R7, 0x2, R192 ;  /* 0x00000002074c7825 */ /* 0x000fe400078e02c0 */
[----:B------:R0:W4:Y:S04]  /*1a80*/  LDG.E.U16 R94, [R70.64] ;  /* 0x00000004465e7981 */ /* 0x000128000c1e1500 */
[----:B------:R1:W4:Y:S04]  /*1a90*/  LDG.E.U16 R18, [R76.64] ;  /* 0x000000044c127981 */ /* 0x000328000c1e1500 */
[----:B------:R-:W-:Y:S01]  /*1aa0*/  BAR.SYNC.DEFER_BLOCKING 0x0 ;  /* 0x0000000000007b1d */ /* 0x000fe20000010000 */
[----:B0-----:R-:W-:-:S04]  /*1ab0*/  IMAD.WIDE R70, R2, 0x2, R156 ;  /* 0x0000000202467825 */ /* 0x001fc800078e029c */
[C---:B-1----:R-:W-:Y:S01]  /*1ac0*/  IMAD.WIDE R76, R2.reuse, 0x2, R20 ;  /* 0x00000002024c7825 */ /* 0x042fe200078e0214 */
[----:B---3--:R-:W-:Y:S04]  /*1ad0*/  STS.U16 [R0], R13 ;  /* 0x0000000d00007388 */ /* 0x008fe80000000400 */
[----:B-----5:R-:W-:Y:S04]  /*1ae0*/  STS.U16 [R0+0x200], R79 ;  /* 0x0002004f00007388 */ /* 0x020fe80000000400 */
[----:B--2---:R-:W-:Y:S04]  /*1af0*/  STS.U16 [R0+0x400], R81 ;  /* 0x0004005100007388 */ /* 0x004fe80000000400 */
[----:B------:R-:W-:Y:S04]  /*1b00*/  STS.U16 [R0+0x800], R85 ;  /* 0x0008005500007388 */ /* 0x000fe80000000400 */
        /* <DEDUP_REMOVED lines=11> */
[----:B------:R0:W-:Y:S04]  /*1bc0*/  STS.U16 [R0+0x1e00], R69 ;  /* 0x001e004500007388 */ /* 0x0001e80000000400 */
        /* <DEDUP_REMOVED lines=10> */
[----:B----4-:R-:W-:Y:S04]  /*1c70*/  STS.U16 [R237+0x1500], R94 ;  /* 0x0015005eed007388 */ /* 0x010fe80000000400 */
[----:B------:R-:W-:Y:S04]  /*1c80*/  STS.U16 [R237+0x1700], R14 ;  /* 0x0017000eed007388 */ /* 0x000fe80000000400 */
[----:B------:R-:W-:Y:S04]  /*1c90*/  STS.U16 [R237+0x1900], R16 ;  /* 0x00190010ed007388 */ /* 0x000fe80000000400 */
[----:B------:R-:W-:Y:S04]  /*1ca0*/  STS.U16 [R237+0x1b00], R72 ;  /* 0x001b0048ed007388 */ /* 0x000fe80000000400 */
[----:B------:R-:W-:Y:S04]  /*1cb0*/  STS.U16 [R237+0x1d00], R74 ;  /* 0x001d004aed007388 */ /* 0x000fe80000000400 */
[----:B------:R-:W-:Y:S04]  /*1cc0*/  STS.U16 [R237+0x1f00], R18 ;  /* 0x001f0012ed007388 */ /* 0x000fe80000000400 */
[----:B------:R-:W-:Y:S01]  /*1cd0*/  BAR.SYNC.DEFER_BLOCKING 0x0 ;  /* 0x0000000000007b1d */ /* 0x000fe20000010000 */
[----:B0-----:R-:W-:-:S04]  /*1ce0*/  IMAD.WIDE R68, R2, 0x2, R22 ;  /* 0x0000000202447825 */ /* 0x001fc800078e0216 */
[----:B-1----:R-:W-:-:S04]  /*1cf0*/  IMAD.WIDE R86, R2, 0x2, R42 ;  /* 0x0000000202567825 */ /* 0x002fc800078e022a */
[C---:B------:R-:W-:Y:S01]  /*1d00*/  IMAD.WIDE R84, R2.reuse, 0x2, R190 ;  /* 0x0000000202547825 */ /* 0x040fe200078e02be */
[----:B------:R0:W2:Y:S04]  /*1d10*/  LDG.E.U16 R172, [R68.64] ;  /* 0x0000000444ac7981 */ /* 0x0000a8000c1e1500 */
[----:B------:R0:W3:Y:S04]  /*1d20*/  LDG.E.U16 R173, [R70.64] ;  /* 0x0000000446ad7981 */ /* 0x0000e8000c1e1500 */
[----:B------:R1:W4:Y:S04]  /*1d30*/  LDG.E.U16 R158, [R76.64] ;  /* 0x000000044c9e7981 */ /* 0x000328000c1e1500 */
[----:B------:R5:W2:Y:S04]  /*1d40*/  LDG.E.U16 R159, [R86.64] ;  /* 0x00000004569f7981 */ /* 0x000aa8000c1e1500 */
[----:B------:R5:W2:Y:S04]  /*1d50*/  LDG.E.U16 R6, [R84.64] ;  /* 0x0000000454067981 */ /* 0x000aa8000c1e1500 */
[----:B------:R-:W-:Y:S04]  /*1d60*/  LDSM.16.MT88.4 R116, [R5+0x2000] ;  /* 0x002000000574783b */ /* 0x000fe80000004200 */
[----:B------:R-:W1:Y:S04]  /*1d70*/  LDSM.16.M88.4 R80, [R10] ;  /* 0x000000000a50783b */ /* 0x000e680000000200 */
[----:B------:R-:W0:Y:S04]  /*1d80*/  LDSM.16.M88.4 R16, [R10+0x400] ;  /* 0x000400000a10783b */ /* 0x000e280000000200 */
[----:B------:R-:W0:Y:S04]  /*1d90*/  LDSM.16.M88.4 R132, [R10+0x200] ;  /* 0x000200000a84783b */ /* 0x000e280000000200 */
[----:B------:R-:W5:Y:S04]  /*1da0*/  LDSM.16.M88.4 R64, [R10+0x600] ;  /* 0x000600000a40783b */ /* 0x000f680000000200 */
[----:B------:R-:W5:Y:S04]  /*1db0*/  LDSM.16.MT88.4 R12, [R5+0x2400] ;  /* 0x00240000050c783b */ /* 0x000f680000004200 */
[----:B------:R-:W5:Y:S04]  /*1dc0*/  LDSM.16.M88.4 R112, [R10+0xc00] ;  /* 0x000c00000a70783b */ /* 0x000f680000000200 */
[----:B------:R-:W5:Y:S04]  /*1dd0*/  LDSM.16.M88.4 R72, [R10+0x800] ;  /* 0x000800000a48783b */ /* 0x000f680000000200 */
[----:B------:R-:W5:Y:S04]  /*1de0*/  LDSM.16.M88.4 R108, [R10+0xa00] ;  /* 0x000a00000a6c783b */ /* 0x000f680000000200 */
[----:B------:R-:W5:Y:S04]  /*1df0*/  LDSM.16.M88.4 R88, [R10+0xe00] ;  /* 0x000e00000a58783b */ /* 0x000f680000000200 */
[----:B------:R-:W5:Y:S01]  /*1e00*/  LDSM.16.M88.4 R104, [R10+0x1000] ;  /* 0x001000000a68783b */ /* 0x000f620000000200 */
[C---:B-1----:R-:W-:Y:S03]  /*1e10*/  HMMA.16816.F32 R76, R116.reuse, R80, RZ ;  /* 0x00000050744c723c */ /* 0x042fe600000018ff */
[----:B------:R-:W-:Y:S04]  /*1e20*/  LDSM.16.M88.4 R96, [R10+0x1400] ;  /* 0x001400000a60783b */ /* 0x000fe80000000200 */
[----:B------:R-:W-:Y:S01]  /*1e30*/  LDSM.16.M88.4 R100, [R10+0x1600] ;  /* 0x001600000a64783b */ /* 0x000fe20000000200 */
[C---:B0-----:R-:W-:Y:S03]  /*1e40*/  HMMA.16816.F32 R136, R116.reuse, R16, RZ ;  /* 0x000000107488723c */ /* 0x041fe600000018ff */
[----:B------:R-:W-:Y:S04]  /*1e50*/  LDSM.16.M88.4 R160, [R10+0x1800] ;  /* 0x001800000aa0783b */ /* 0x000fe80000000200 */
[----:B------:R-:W-:Y:S01]  /*1e60*/  LDSM.16.M88.4 R140, [R10+0x1c00] ;  /* 0x001c00000a8c783b */ /* 0x000fe20000000200 */
[C---:B------:R-:W-:Y:S08]  /*1e70*/  HMMA.16816.F32 R68, R116.reuse, R132, RZ ;  /* 0x000000847444723c */ /* 0x040ff000000018ff */
[----:B-----5:R-:W-:Y:S08]  /*1e80*/  HMMA.16816.F32 R84, R116, R64, RZ ;  /* 0x000000407454723c */ /* 0x020ff000000018ff */
[C---:B------:R-:W-:Y:S01]  /*1e90*/  HMMA.16816.F32 R80, R12.reuse, R82, R76 ;  /* 0x000000520c50723c */ /* 0x040fe2000000184c */
[----:B------:R-:W0:Y:S07]  /*1ea0*/  LDSM.16.M88.4 R76, [R10+0x1200] ;  /* 0x001200000a4c783b */ /* 0x000e2e0000000200 */
[----:B------:R-:W-:Y:S08]  /*1eb0*/  HMMA.16816.F32 R136, R12, R18, R136 ;  /* 0x000000120c88723c */ /* 0x000ff00000001888 */
[----:B------:R-:W-:Y:S08]  /*1ec0*/  HMMA.16816.F32 R16, R116, R112, RZ ;  /* 0x000000707410723c */ /* 0x000ff000000018ff */
[----:B------:R-:W-:Y:S08]  /*1ed0*/  HMMA.16816.F32 R132, R12, R134, R68 ;  /* 0x000000860c84723c */ /* 0x000ff00000001844 */
[C---:B------:R-:W-:Y:S08]  /*1ee0*/  HMMA.16816.F32 R92, R116.reuse, R72, RZ ;  /* 0x00000048745c723c */ /* 0x040ff000000018ff */
[----:B------:R-:W-:Y:S08]  /*1ef0*/  HMMA.16816.F32 R68, R116, R108, RZ ;  /* 0x0000006c7444723c */ /* 0x000ff000000018ff */
[C---:B------:R-:W-:Y:S01]  /*1f00*/  HMMA.16816.F32 R64, R12.reuse, R66, R84 ;  /* 0x000000420c40723c */ /* 0x040fe20000001854 */
[----:B------:R-:W1:Y:S07]  /*1f10*/  LDSM.16.M88.4 R84, [R10+0x1a00] ;  /* 0x001a00000a54783b */ /* 0x000e6e0000000200 */
[----:B------:R-:W-:Y:S01]  /*1f20*/  HMMA.16816.F32 R112, R12, R114, R16 ;  /* 0x000000720c70723c */ /* 0x000fe20000001810 */
[----:B------:R-:W5:Y:S07]  /*1f30*/  LDSM.16.M88.4 R16, [R10+0x1e00] ;  /* 0x001e00000a10783b */ /* 0x000f6e0000000200 */
[----:B------:R-:W-:Y:S08]  /*1f40*/  HMMA.16816.F32 R144, R116, R88, RZ ;  /* 0x000000587490723c */ /* 0x000ff000000018ff */
[C---:B------:R-:W-:Y:S08]  /*1f50*/  HMMA.16816.F32 R72, R12.reuse, R74, R92 ;  /* 0x0000004a0c48723c */ /* 0x040ff0000000185c */
[----:B------:R-:W-:Y:S08]  /*1f60*/  HMMA.16816.F32 R108, R12, R110, R68 ;  /* 0x0000006e0c6c723c */ /* 0x000ff00000001844 */
[C---:B------:R-:W-:Y:S08]  /*1f70*/  HMMA.16816.F32 R92, R116.reuse, R104, RZ ;  /* 0x00000068745c723c */ /* 0x040ff000000018ff */
[----:B0-----:R-:W-:Y:S08]  /*1f80*/  HMMA.16816.F32 R68, R116, R76, RZ ;  /* 0x0000004c7444723c */ /* 0x001ff000000018ff */
[----:B------:R-:W-:Y:S08]  /*1f90*/  HMMA.16816.F32 R88, R12, R90, R144 ;  /* 0x0000005a0c58723c */ /* 0x000ff00000001890 */
[----:B-1----:R-:W-:Y:S08]  /*1fa0*/  HMMA.16816.F32 R144, R116, R84, RZ ;  /* 0x000000547490723c */ /* 0x002ff000000018ff */
[C---:B------:R-:W-:Y:S08]  /*1fb0*/  HMMA.16816.F32 R104, R12.reuse, R106, R92 ;  /* 0x0000006a0c68723c */ /* 0x040ff0000000185c */
[----:B------:R-:W-:Y:S08]  /*1fc0*/  HMMA.16816.F32 R76, R12, R78, R68 ;  /* 0x0000004e0c4c723c */ /* 0x000ff00000001844 */
[C---:B------:R-:W-:Y:S08]  /*1fd0*/  HMMA.16816.F32 R168, R116.reuse, R96, RZ ;  /* 0x0000006074a8723c */ /* 0x040ff000000018ff */
[C---:B------:R-:W-:Y:S08]  /*1fe0*/  HMMA.16816.F32 R164, R116.reuse, R100, RZ ;  /* 0x0000006474a4723c */ /* 0x040ff000000018ff */
[C---:B------:R-:W-:Y:S08]  /*1ff0*/  HMMA.16816.F32 R92, R116.reuse, R160, RZ ;  /* 0x000000a0745c723c */ /* 0x040ff000000018ff */
[C---:B------:R-:W-:Y:S08]  /*2000*/  HMMA.16816.F32 R68, R116.reuse, R140, RZ ;  /* 0x0000008c7444723c */ /* 0x040ff000000018ff */
[----:B-----5:R-:W-:Y:S07]  /*2010*/  HMMA.16816.F32 R116, R116, R16, RZ ;  /* 0x000000107474723c */ /* 0x020fee00000018ff */
[C---:B------:R-:W-:Y:S01]  /*2020*/  IMAD.WIDE R16, R2.reuse, 0x2, R188 ;  /* 0x0000000202107825 */ /* 0x040fe200078e02bc */
[C---:B------:R-:W-:Y:S05]  /*2030*/  HMMA.16816.F32 R84, R12.reuse, R86, R144 ;  /* 0x000000560c54723c */ /* 0x040fea0000001890 */
[----:B------:R0:W5:Y:S02]  /*2040*/  LDG.E.U16 R16, [R16.64] ;  /* 0x0000000410107981 */ /* 0x000164000c1e1500 */
[C---:B------:R-:W-:Y:S01]  /*2050*/  IMAD.WIDE R146, R2.reuse, 0x2, R34 ;  /* 0x0000000202927825 */ /* 0x040fe200078e0222 */
[C---:B------:R-:W-:Y:S04]  /*2060*/  HMMA.16816.F32 R96, R12.reuse, R98, R168 ;  /* 0x000000620c60723c */ /* 0x040fe800000018a8 */
[----:B0-----:R0:W5:Y:S04]  /*2070*/  LDG.E.U16 R17, [R146.64] ;  /* 0x0000000492117981 */ /* 0x001168000c1e1500 */
[C---:B------:R-:W-:Y:S08]  /*2080*/  HMMA.16816.F32 R100, R12.reuse, R102, R164 ;  /* 0x000000660c64723c */ /* 0x040ff000000018a4 */
[----:B------:R-:W-:Y:S01]  /*2090*/  HMMA.16816.F32 R92, R12, R162, R92 ;  /* 0x000000a20c5c723c */ /* 0x000fe2000000185c */
[----:B0-----:R-:W-:-:S05]  /*20a0*/  IMAD.WIDE R146, R2, 0x2, R40 ;  /* 0x0000000202927825 */ /* 0x001fca00078e0228 */
[----:B------:R0:W5:Y:S02]  /*20b0*/  LDG.E.U16 R231, [R146.64] ;  /* 0x0000000492e77981 */ /* 0x000164000c1e1500 */
[C---:B------:R-:W-:Y:S08]  /*20c0*/  HMMA.16816.F32 R68, R12.reuse, R142, R68 ;  /* 0x0000008e0c44723c */ /* 0x040ff00000001844 */
[----:B------:R-:W-:Y:S07]  /*20d0*/  HMMA.16816.F32 R116, R12, R18, R116 ;  /* 0x000000120c74723c */ /* 0x000fee0000001874 */
[----:B------:R-:W-:-:S04]  /*20e0*/  IMAD.WIDE R14, R2, 0x2, R52 ;  /* 0x00000002020e7825 */ /* 0x000fc800078e0234 */
[C---:B------:R-:W-:Y:S01]  /*20f0*/  IMAD.WIDE R12, R2.reuse, 0x2, R58 ;  /* 0x00000002020c7825 */ /* 0x040fe200078e023a */
[----:B------:R1:W5:Y:S03]  /*2100*/  LDG.E.U16 R225, [R14.64] ;  /* 0x000000040ee17981 */ /* 0x000366000c1e1500 */
[C---:B------:R-:W-:Y:S01]  /*2110*/  IMAD.WIDE R18, R2.reuse, 0x2, R46 ;  /* 0x0000000202127825 */ /* 0x040fe200078e022e */
[----:B0-----:R0:W5:Y:S03]  /*2120*/  LDG.E.U16 R147, [R12.64] ;  /* 0x000000040c937981 */ /* 0x001166000c1e1500 */
[C---:B------:R-:W-:Y:S01]  /*2130*/  IMAD.WIDE R140, R2.reuse, 0x2, R186 ;  /* 0x00000002028c7825 */ /* 0x040fe200078e02ba */
[----:B------:R2:W5:Y:S03]  /*2140*/  LDG.E.U16 R227, [R18.64] ;  /* 0x0000000412e37981 */ /* 0x000566000c1e1500 */
[----:B-1----:R-:W-:-:S02]  /*2150*/  IMAD.WIDE R14, R2, 0x2, R24 ;  /* 0x00000002020e7825 */ /* 0x002fc400078e0218 */
[----:B------:R1:W5:Y:S02]  /*2160*/  LDG.E.U16 R141, [R140.64] ;  /* 0x000000048c8d7981 */ /* 0x000364000c1e1500 */
[C---:B0-----:R-:W-:Y:S02]  /*2170*/  IMAD.WIDE R12, R2.reuse, 0x2, R26 ;  /* 0x00000002020c7825 */ /* 0x041fe400078e021a */
[----:B------:R0:W5:Y:S02]  /*2180*/  LDG.E.U16 R171, [R14.64] ;  /* 0x000000040eab7981 */ /* 0x000164000c1e1500 */
[C---:B------:R-:W-:Y:S02]  /*2190*/  IMAD.WIDE R144, R2.reuse, 0x2, R184 ;  /* 0x0000000202907825 */ /* 0x040fe400078e02b8 */
[----:B------:R0:W5:Y:S02]  /*21a0*/  LDG.E.U16 R230, [R12.64] ;  /* 0x000000040ce67981 */ /* 0x000164000c1e1500 */
[----:B------:R-:W-:-:S02]  /*21b0*/  IMAD.WIDE R222, R2, 0x2, R152 ;  /* 0x0000000202de7825 */ /* 0x000fc400078e0298 */
[----:B-1----:R1:W5:Y:S02]  /*21c0*/  LDG.E.U16 R140, [R144.64] ;  /* 0x00000004908c7981 */ /* 0x002364000c1e1500 */
[C---:B--2---:R-:W-:Y:S02]  /*21d0*/  IMAD.WIDE R18, R2.reuse, 0x2, R154 ;  /* 0x0000000202127825 */ /* 0x044fe400078e029a */
[----:B------:R2:W5:Y:S02]  /*21e0*/  LDG.E.U16 R222, [R222.64] ;  /* 0x00000004dede7981 */ /* 0x000564000c1e1500 */
[C---:B0-----:R-:W-:Y:S02]  /*21f0*/  IMAD.WIDE R14, R2.reuse, 0x2, R30 ;  /* 0x00000002020e7825 */ /* 0x041fe400078e021e */
[----:B------:R0:W5:Y:S02]  /*2200*/  LDG.E.U16 R146, [R18.64] ;  /* 0x0000000412927981 */ /* 0x000164000c1e1500 */
[----:B------:R-:W-:-:S02]  /*2210*/  IMAD.WIDE R12, R2, 0x2, R32 ;  /* 0x00000002020c7825 */ /* 0x000fc400078e0220 */
[----:B------:R3:W5:Y:S02]  /*2220*/  LDG.E.U16 R224, [R14.64] ;  /* 0x000000040ee07981 */ /* 0x000764000c1e1500 */
[C---:B-1----:R-:W-:Y:S02]  /*2230*/  IMAD.WIDE R144, R2.reuse, 0x2, R182 ;  /* 0x0000000202907825 */ /* 0x042fe400078e02b6 */
[----:B--2---:R1:W2:Y:S02]  /*2240*/  LDG.E.U16 R223, [R12.64] ;  /* 0x000000040cdf7981 */ /* 0x0042a4000c1e1500 */
[C---:B0-----:R-:W-:Y:S02]  /*2250*/  IMAD.WIDE R18, R2.reuse, 0x2, R36 ;  /* 0x0000000202127825 */ /* 0x041fe400078e0224 */
[----:B------:R0:W2:Y:S02]  /*2260*/  LDG.E.U16 R144, [R144.64] ;  /* 0x0000000490907981 */ /* 0x0000a4000c1e1500 */
[----:B---3--:R-:W-:-:S02]  /*2270*/  IMAD.WIDE R14, R2, 0x2, R38 ;  /* 0x00000002020e7825 */ /* 0x008fc400078e0226 */
[----:B------:R3:W2:Y:S02]  /*2280*/  LDG.E.U16 R177, [R18.64] ;  /* 0x0000000412b17981 */ /* 0x0006a4000c1e1500 */
[----:B-1----:R-:W-:-:S04]  /*2290*/  IMAD.WIDE R12, R2, 0x2, R44 ;  /* 0x00000002020c7825 */ /* 0x002fc800078e022c */
[C---:B------:R-:W-:Y:S01]  /*22a0*/  IMAD.WIDE R228, R2.reuse, 0x2, R28 ;  /* 0x0000000202e47825 */ /* 0x040fe200078e021c */
[----:B0-----:R0:W2:Y:S03]  /*22b0*/  LDG.E.U16 R145, [R14.64] ;  /* 0x000000040e917981 */ /* 0x0010a6000c1e1500 */
[C---:B---3--:R-:W-:Y:S01]  /*22c0*/  IMAD.WIDE R18, R2.reuse, 0x2, R48 ;  /* 0x0000000202127825 */ /* 0x048fe200078e0230 */
[----:B------:R1:W3:Y:S03]  /*22d0*/  LDG.E.U16 R235, [R12.64] ;  /* 0x000000040ceb7981 */ /* 0x0002e6000c1e1500 */
[C---:B------:R-:W-:Y:S01]  /*22e0*/  IMAD.WIDE R142, R2.reuse, 0x2, R180 ;  /* 0x00000002028e7825 */ /* 0x040fe200078e02b4 */
[----:B------:R4:W2:Y:S03]  /*22f0*/  LDG.E.U16 R228, [R228.64] ;  /* 0x00000004e4e47981 */ /* 0x0008a6000c1e1500 */
[----:B0-----:R-:W-:-:S02]  /*2300*/  IMAD.WIDE R14, R2, 0x2, R50 ;  /* 0x00000002020e7825 */ /* 0x001fc400078e0232 */
[----:B------:R0:W2:Y:S02]  /*2310*/  LDG.E.U16 R143, [R142.64] ;  /* 0x000000048e8f7981 */ /* 0x0000a4000c1e1500 */
[C---:B-1----:R-:W-:Y:S02]  /*2320*/  IMAD.WIDE R12, R2.reuse, 0x2, R54 ;  /* 0x00000002020c7825 */ /* 0x042fe400078e0236 */
[----:B------:R1:W2:Y:S02]  /*2330*/  LDG.E.U16 R226, [R14.64] ;  /* 0x000000040ee27981 */ /* 0x0002a4000c1e1500 */
[C---:B------:R-:W-:Y:S02]  /*2340*/  IMAD.WIDE R160, R2.reuse, 0x2, R178 ;  /* 0x0000000202a07825 */ /* 0x040fe400078e02b2 */
[----:B----4-:R4:W2:Y:S04]  /*2350*/  LDG.E.U16 R229, [R18.64] ;  /* 0x0000000412e57981 */ /* 0x0108a8000c1e1500 */
[----:B------:R4:W2:Y:S01]  /*2360*/  LDG.E.U16 R232, [R12.64] ;  /* 0x000000040ce87981 */ /* 0x0008a2000c1e1500 */
[----:B-1----:R-:W-:-:S03]  /*2370*/  IMAD.WIDE R14, R2, 0x2, R60 ;  /* 0x00000002020e7825 */ /* 0x002fc600078e023c */
[----:B0-----:R-:W2:Y:S01]  /*2380*/  LDG.E.U16 R142, [R160.64] ;  /* 0x00000004a08e7981 */ /* 0x001ea2000c1e1500 */
[----:B----4-:R-:W-:-:S03]  /*2390*/  IMAD.WIDE R18, R2, 0x2, R62 ;  /* 0x0000000202127825 */ /* 0x010fc600078e023e */
[----:B------:R0:W4:Y:S01]  /*23a0*/  LDG.E.U16 R234, [R14.64] ;  /* 0x000000040eea7981 */ /* 0x000122000c1e1500 */
[----:B------:R-:W-:-:S03]  /*23b0*/  IMAD.WIDE R12, R2, 0x2, R56 ;  /* 0x00000002020c7825 */ /* 0x000fc600078e0238 */
[----:B------:R1:W2:Y:S04]  /*23c0*/  LDG.E.U16 R236, [R18.64] ;  /* 0x0000000412ec7981 */ /* 0x0002a8000c1e1500 */
[----:B------:R0:W2:Y:S04]  /*23d0*/  LDG.E.U16 R233, [R12.64] ;  /* 0x000000040ce97981 */ /* 0x0000a8000c1e1500 */
[----:B------:R-:W-:Y:S01]  /*23e0*/  BAR.SYNC.DEFER_BLOCKING 0x0 ;  /* 0x0000000000007b1d */ /* 0x000fe20000010000 */
[----:B-1----:R-:W-:Y:S01]  /*23f0*/  LOP3.LUT R19, R8, 0x10, RZ, 0x3c, !PT ;  /* 0x0000001008137812 */ /* 0x002fe200078e3cff */
[----:B0-----:R-:W-:-:S04]  /*2400*/  FMUL R12, R81, c[0x0][0x188] ;  /* 0x00006200510c7a20 */ /* 0x001fc80000400000 */
[----:B------:R-:W-:Y:S04]  /*2410*/  STS.U16 [R8], R172 ;  /* 0x000000ac08007388 */ /* 0x000fe80000000400 */
[----:B------:R-:W-:Y:S04]  /*2420*/  STS.U16 [R8+0x800], R173 ;  /* 0x000800ad08007388 */ /* 0x000fe80000000400 */
[----:B------:R-:W-:Y:S04]  /*2430*/  STS.U16 [R8+0x1000], R158 ;  /* 0x0010009e08007388 */ /* 0x000fe80000000400 */
[----:B------:R-:W-:Y:S04]  /*2440*/  STS.U16 [R8+0x1800], R159 ;  /* 0x0018009f08007388 */ /* 0x000fe80000000400 */
[----:B------:R0:W-:Y:S02]  /*2450*/  STS.U16 [R19+0x100], R6 ;  /* 0x0001000613007388 */ /* 0x0001e40000000400 */
[----:B0-----:R-:W-:-:S05]  /*2460*/  FMUL R6, R80, c[0x0][0x188] ;  /* 0x0000620050067a20 */ /* 0x001fca0000400000 */
[----:B------:R-:W-:Y:S01]  /*2470*/  FMNMX R6, R6, R12, !PT ;  /* 0x0000000c06067209 */ /* 0x000fe20007800000 */
[----:B------:R-:W-:-:S05]  /*2480*/  FMUL R12, R132, c[0x0][0x188] ;  /* 0x00006200840c7a20 */ /* 0x000fca0000400000 */
        /* <DEDUP_REMOVED lines=51> */
[----:B------:R-:W-:Y:S02]  /*27c0*/  FMUL R6, R68, c[0x0][0x188] ;  /* 0x0000620044067a20 */ /* 0x000fe40000400000 */
[----:B------:R-:W-:-:S03]  /*27d0*/  FMUL R13, R82, c[0x0][0x188] ;  /* 0x00006200520d7a20 */ /* 0x000fc60000400000 */
[----:B------:R-:W-:Y:S01]  /*27e0*/  FMNMX R12, R6, R12, !PT ;  /* 0x0000000c060c7209 */ /* 0x000fe20007800000 */
[----:B------:R-:W-:Y:S02]  /*27f0*/  FMUL R6, R69, c[0x0][0x188] ;  /* 0x0000620045067a20 */ /* 0x000fe40000400000 */
[----:B------:R-:W-:-:S03]  /*2800*/  FMUL R14, R83, c[0x0][0x188] ;  /* 0x00006200530e7a20 */ /* 0x000fc60000400000 */
[----:B------:R-:W-:Y:S01]  /*2810*/  FMNMX R12, R6, R12, !PT ;  /* 0x0000000c060c7209 */ /* 0x000fe20007800000 */
[----:B------:R-:W-:Y:S01]  /*2820*/  FMUL R6, R116, c[0x0][0x188] ;  /* 0x0000620074067a20 */ /* 0x000fe20000400000 */
[----:B------:R-:W-:Y:S01]  /*2830*/  FMNMX R13, R13, R14, !PT ;  /* 0x0000000e0d0d7209 */ /* 0x000fe20007800000 */
[----:B------:R-:W-:-:S03]  /*2840*/  FMUL R14, R134, c[0x0][0x188] ;  /* 0x00006200860e7a20 */ /* 0x000fc60000400000 */
[----:B------:R-:W-:Y:S01]  /*2850*/  FMNMX R12, R6, R12, !PT ;  /* 0x0000000c060c7209 */ /* 0x000fe20007800000 */
[----:B------:R-:W-:Y:S01]  /*2860*/  FMUL R6, R117, c[0x0][0x188] ;  /* 0x0000620075067a20 */ /* 0x000fe20000400000 */
[----:B------:R-:W-:Y:S01]  /*2870*/  FMNMX R13, R14, R13, !PT ;  /* 0x0000000d0e0d7209 */ /* 0x000fe20007800000 */
[----:B------:R-:W-:-:S03]  /*2880*/  FMUL R14, R135, c[0x0][0x188] ;  /* 0x00006200870e7a20 */ /* 0x000fc60000400000 */
[----:B------:R-:W-:Y:S01]  /*2890*/  FMNMX R6, R6, R12, !PT ;  /* 0x0000000c06067209 */ /* 0x000fe20007800000 */
[----:B------:R-:W-:Y:S01]  /*28a0*/  FMUL R12, R138, c[0x0][0x188] ;  /* 0x000062008a0c7a20 */ /* 0x000fe20000400000 */
[----:B------:R-:W-:-:S04]  /*28b0*/  FMNMX R13, R14, R13, !PT ;  /* 0x0000000d0e0d7209 */ /* 0x000fc80007800000 */
[----:B------:R-:W-:Y:S02]  /*28c0*/  FMNMX R13, R12, R13, !PT ;  /* 0x0000000d0c0d7209 */ /* 0x000fe40007800000 */
[----:B------:R-:W0:Y:S01]  /*28d0*/  SHFL.BFLY PT, R12, R6, 0x2, 0x1f ;  /* 0x0c401f00060c7f89 */ /* 0x000e2200000e0000 */
[----:B------:R-:W-:-:S05]  /*28e0*/  FMUL R14, R139, c[0x0][0x188] ;  /* 0x000062008b0e7a20 */ /* 0x000fca0000400000 */
[----:B------:R-:W-:Y:S01]  /*28f0*/  FMNMX R13, R14, R13, !PT ;  /* 0x0000000d0e0d7209 */ /* 0x000fe20007800000 */
[----:B------:R-:W-:-:S05]  /*2900*/  FMUL R14, R66, c[0x0][0x188] ;  /* 0x00006200420e7a20 */ /* 0x000fca0000400000 */
[----:B------:R-:W-:Y:S01]  /*2910*/  FMNMX R13, R14, R13, !PT ;  /* 0x0000000d0e0d7209 */ /* 0x000fe20007800000 */
[----:B------:R-:W-:-:S05]  /*2920*/  FMUL R14, R67, c[0x0][0x188] ;  /* 0x00006200430e7a20 */ /* 0x000fca0000400000 */
[----:B------:R-:W-:Y:S01]  /*2930*/  FMNMX R13, R14, R13, !PT ;  /* 0x0000000d0e0d7209 */ /* 0x000fe20007800000 */
[----:B------:R-:W-:Y:S01]  /*2940*/  FMUL R14, R74, c[0x0][0x188] ;  /* 0x000062004a0e7a20 */ /* 0x000fe20000400000 */
[----:B0-----:R-:W-:Y:S01]  /*2950*/  FMNMX R12, R6, R12, !PT ;  /* 0x0000000c060c7209 */ /* 0x001fe20007800000 */
[----:B------:R-:W-:-:S03]  /*2960*/  FMUL R6, R75, c[0x0][0x188] ;  /* 0x000062004b067a20 */ /* 0x000fc60000400000 */
        /* <DEDUP_REMOVED lines=46> */
[----:B------:R-:W-:Y:S01]  /*2c50*/  FMUL R15, R119, c[0x0][0x188] ;  /* 0x00006200770f7a20 */ /* 0x000fe20000400000 */
[----:B------:R-:W-:-:S04]  /*2c60*/  FMNMX R6, R6, R176, !PT ;  /* 0x000000b006067209 */ /* 0x000fc80007800000 */
[----:B------:R-:W-:Y:S01]  /*2c70*/  FMNMX R14, R15, R14, !PT ;  /* 0x0000000e0f0e7209 */ /* 0x000fe20007800000 */
[----:B------:R-:W-:-:S04]  /*2c80*/  FFMA R80, R80, c[0x0][0x188], -R6 ;  /* 0x0000620050507a23 */ /* 0x000fc80000000806 */
[----:B------:R-:W0:Y:S01]  /*2c90*/  SHFL.BFLY PT, R15, R14, 0x2, 0x1f ;  /* 0x0c401f000e0f7f89 */ /* 0x000e2200000e0000 */
[----:B------:R-:W-:Y:S02]  /*2ca0*/  FMUL R80, R80, 1.4426950216293334961 ;  /* 0x3fb8aa3b50507820 */ /* 0x000fe40000400000 */
[--C-:B------:R-:W-:Y:S02]  /*2cb0*/  FFMA R72, R72, c[0x0][0x188], -R6.reuse ;  /* 0x0000620048487a23 */ /* 0x100fe40000000806 */
[----:B------:R1:W-:Y:S01]  /*2cc0*/  MUFU.EX2 R164, R80 ;  /* 0x0000005000a47308 */ /* 0x0003e20000000800 */
[----:B------:R-:W-:Y:S01]  /*2cd0*/  FFMA R73, R73, c[0x0][0x188], -R6 ;  /* 0x0000620049497a23 */ /* 0x000fe20000000806 */
[----:B-----5:R-:W-:Y:S01]  /*2ce0*/  STS.U16 [R19+0x900], R17 ;  /* 0x0009001113007388 */ /* 0x020fe20000000400 */
[----:B------:R-:W-:Y:S01]  /*2cf0*/  FMUL R13, R72, 1.4426950216293334961 ;  /* 0x3fb8aa3b480d7820 */ /* 0x000fe20000400000 */
[C---:B------:R-:W-:Y:S01]  /*2d00*/  LOP3.LUT R72, R8.reuse, 0x30, RZ, 0x3c, !PT ;  /* 0x0000003008487812 */ /* 0x040fe200078e3cff */
[----:B------:R-:W-:Y:S01]  /*2d10*/  FMUL R73, R73, 1.4426950216293334961 ;  /* 0x3fb8aa3b49497820 */ /* 0x000fe20000400000 */
[----:B------:R-:W-:Y:S01]  /*2d20*/  STS.U16 [R19+0x1100], R171 ;  /* 0x001100ab13007388 */ /* 0x000fe20000000400 */
[----:B-1----:R-:W-:-:S03]  /*2d30*/  LOP3.LUT R80, R8, 0x20, RZ, 0x3c, !PT ;  /* 0x0000002008507812 */ /* 0x002fc600078e3cff */
[----:B---3--:R0:W-:Y:S01]  /*2d40*/  STS.U16 [R19+0x1900], R235 ;  /* 0x001900eb13007388 */ /* 0x0081e20000000400 */
[----:B------:R-:W-:-:S03]  /*2d50*/  FFMA R64, R64, c[0x0][0x188], -R6 ;  /* 0x0000620040407a23 */ /* 0x000fc60000000806 */
[----:B------:R-:W-:Y:S01]  /*2d60*/  STS.U16 [R80+0x200], R16 ;  /* 0x0002001050007388 */ /* 0x000fe20000000400 */
[----:B------:R1:W-:Y:S03]  /*2d70*/  MUFU.EX2 R159, R73 ;  /* 0x00000049009f7308 */ /* 0x0003e60000000800 */
[----:B------:R-:W-:Y:S01]  /*2d80*/  STS.U16 [R80+0xa00], R231 ;  /* 0x000a00e750007388 */ /* 0x000fe20000000400 */
[----:B------:R-:W-:-:S03]  /*2d90*/  FMUL R64, R64, 1.4426950216293334961 ;  /* 0x3fb8aa3b40407820 */ /* 0x000fc60000400000 */
[----:B------:R-:W-:Y:S01]  /*2da0*/  STS.U16 [R80+0x1200], R230 ;  /* 0x001200e650007388 */ /* 0x000fe20000000400 */
[----:B-1----:R-:W-:-:S03]  /*2db0*/  LOP3.LUT R73, R8, 0x40, RZ, 0x3c, !PT ;  /* 0x0000004008497812 */ /* 0x002fc600078e3cff */
[----:B--2---:R-:W-:Y:S01]  /*2dc0*/  STS.U16 [R80+0x1a00], R229 ;  /* 0x001a00e550007388 */ /* 0x004fe20000000400 */
[----:B0-----:R-:W-:-:S03]  /*2dd0*/  FMNMX R19, R14, R15, !PT ;  /* 0x0000000f0e137209 */ /* 0x001fc60007800000 */
[----:B------:R-:W-:Y:S04]  /*2de0*/  STS.U16 [R72+0x300], R141 ;  /* 0x0003008d48007388 */ /* 0x000fe80000000400 */
[----:B------:R-:W-:Y:S04]  /*2df0*/  STS.U16 [R72+0xb00], R227 ;  /* 0x000b00e348007388 */ /* 0x000fe80000000400 */
[----:B------:R-:W-:Y:S01]  /*2e00*/  STS.U16 [R72+0x1300], R228 ;  /* 0x001300e448007388 */ /* 0x000fe20000000400 */
[----:B------:R0:W-:Y:S03]  /*2e10*/  MUFU.EX2 R158, R64 ;  /* 0x00000040009e7308 */ /* 0x0001e60000000800 */
[----:B------:R1:W-:Y:S04]  /*2e20*/  STS.U16 [R72+0x1b00], R226 ;  /* 0x001b00e248007388 */ /* 0x0003e80000000400 */
[----:B------:R-:W-:Y:S04]  /*2e30*/  STS.U16 [R73+0x400], R140 ;  /* 0x0004008c49007388 */ /* 0x000fe80000000400 */
[----:B------:R-:W-:Y:S01]  /*2e40*/  STS.U16 [R73+0xc00], R225 ;  /* 0x000c00e149007388 */ /* 0x000fe20000000400 */
[----:B-1----:R-:W-:-:S03]  /*2e50*/  LOP3.LUT R72, R8, 0x50, RZ, 0x3c, !PT ;  /* 0x0000005008487812 */ /* 0x002fc600078e3cff */
[----:B0-----:R-:W0:Y:S04]  /*2e60*/  SHFL.BFLY PT, R64, R19, 0x1, 0x1f ;  /* 0x0c201f0013407f89 */ /* 0x001e2800000e0000 */
[----:B------:R-:W-:Y:S04]  /*2e70*/  STS.U16 [R73+0x1400], R224 ;  /* 0x001400e049007388 */ /* 0x000fe80000000400 */
[----:B------:R1:W-:Y:S04]  /*2e80*/  STS.U16 [R73+0x1c00], R232 ;  /* 0x001c00e849007388 */ /* 0x0003e80000000400 */
[----:B------:R-:W-:Y:S04]  /*2e90*/  STS.U16 [R72+0x500], R144 ;  /* 0x0005009048007388 */ /* 0x000fe80000000400 */
[----:B------:R-:W-:Y:S01]  /*2ea0*/  STS.U16 [R72+0xd00], R147 ;  /* 0x000d009348007388 */ /* 0x000fe20000000400 */
[----:B-1----:R-:W-:-:S03]  /*2eb0*/  LOP3.LUT R73, R8, 0x60, RZ, 0x3c, !PT ;  /* 0x0000006008497812 */ /* 0x002fc600078e3cff */
[----:B------:R-:W-:Y:S04]  /*2ec0*/  STS.U16 [R72+0x1500], R223 ;  /* 0x001500df48007388 */ /* 0x000fe80000000400 */
[----:B------:R1:W-:Y:S04]  /*2ed0*/  STS.U16 [R72+0x1d00], R233 ;  /* 0x001d00e948007388 */ /* 0x0003e80000000400 */
[----:B------:R-:W-:Y:S04]  /*2ee0*/  STS.U16 [R73+0x600], R143 ;  /* 0x0006008f49007388 */ /* 0x000fe80000000400 */
[----:B------:R-:W-:Y:S01]  /*2ef0*/  STS.U16 [R73+0xe00], R222 ;  /* 0x000e00de49007388 */ /* 0x000fe20000000400 */
[----:B-1----:R-:W-:-:S03]  /*2f00*/  LOP3.LUT R72, R8, 0x70, RZ, 0x3c, !PT ;  /* 0x0000007008487812 */ /* 0x002fc600078e3cff */
[----:B------:R-:W-:Y:S04]  /*2f10*/  STS.U16 [R73+0x1600], R177 ;  /* 0x001600b149007388 */ /* 0x000fe80000000400 */
[----:B----4-:R-:W-:Y:S04]  /*2f20*/  STS.U16 [R73+0x1e00], R234 ;  /* 0x001e00ea49007388 */ /* 0x010fe80000000400 */
[----:B------:R-:W-:Y:S04]  /*2f30*/  STS.U16 [R72+0x700], R142 ;  /* 0x0007008e48007388 */ /* 0x000fe80000000400 */
[----:B------:R-:W-:Y:S04]  /*2f40*/  STS.U16 [R72+0xf00], R146 ;  /* 0x000f009248007388 */ /* 0x000fe80000000400 */
[----:B------:R-:W-:Y:S04]  /*2f50*/  STS.U16 [R72+0x1700], R145 ;  /* 0x0017009148007388 */ /* 0x000fe80000000400 */
[----:B------:R1:W-:Y:S04]  /*2f60*/  STS.U16 [R72+0x1f00], R236 ;  /* 0x001f00ec48007388 */ /* 0x0003e80000000400 */
[----:B------:R-:W-:Y:S01]  /*2f70*/  BAR.SYNC.DEFER_BLOCKING 0x0 ;  /* 0x0000000000007b1d */ /* 0x000fe20000010000 */
[----:B------:R-:W-:Y:S01]  /*2f80*/  FFMA R76, R76, c[0x0][0x188], -R6 ;  /* 0x000062004c4c7a23 */ /* 0x000fe20000000806 */
[----:B0-----:R-:W-:-:S03]  /*2f90*/  FMNMX R64, R19, R64, !PT ;  /* 0x0000004013407209 */ /* 0x001fc60007800000 */
[----:B------:R-:W-:Y:S02]  /*2fa0*/  FMUL R76, R76, 1.4426950216293334961 ;  /* 0x3fb8aa3b4c4c7820 */ /* 0x000fe40000400000 */
[--C-:B------:R-:W-:Y:S02]  /*2fb0*/  FFMA R81, R81, c[0x0][0x188], -R6.reuse ;  /* 0x0000620051517a23 */ /* 0x100fe40000000806 */
[----:B------:R0:W-:Y:S01]  /*2fc0*/  MUFU.EX2 R174, R76 ;  /* 0x0000004c00ae7308 */ /* 0x0001e20000000800 */
[--C-:B------:R-:W-:Y:S02]  /*2fd0*/  FFMA R89, R89, c[0x0][0x188], -R6.reuse ;  /* 0x0000620059597a23 */ /* 0x100fe40000000806 */
[----:B------:R-:W-:Y:S01]  /*2fe0*/  FMUL R81, R81, 1.4426950216293334961 ;  /* 0x3fb8aa3b51517820 */ /* 0x000fe20000400000 */
[----:B0-----:R-:W-:Y:S01]  /*2ff0*/  FMNMX R76, R64, R175, !PT ;  /* 0x000000af404c7209 */ /* 0x001fe20007800000 */
[----:B------:R-:W-:Y:S02]  /*3000*/  FMUL R89, R89, 1.4426950216293334961 ;  /* 0x3fb8aa3b59597820 */ /* 0x000fe40000400000 */
[----:B------:R-:W-:-:S02]  /*3010*/  FFMA R97, R97, c[0x0][0x188], -R6 ;  /* 0x0000620061617a23 */ /* 0x000fc40000000806 */
[--C-:B------:R-:W-:Y:S01]  /*3020*/  FFMA R82, R82, c[0x0][0x188], -R76.reuse ;  /* 0x0000620052527a23 */ /* 0x100fe2000000084c */
[----:B------:R-:W-:Y:S01]  /*3030*/  LDSM.16.M88.4 R144, [R9+0x800] ;  /* 0x000800000990783b */ /* 0x000fe20000000200 */
[----:B------:R-:W-:Y:S01]  /*3040*/  FFMA R83, R83, c[0x0][0x188], -R76 ;  /* 0x0000620053537a23 */ /* 0x000fe2000000084c */
[----:B------:R0:W-:Y:S01]  /*3050*/  MUFU.EX2 R172, R89 ;  /* 0x0000005900ac7308 */ /* 0x0001e20000000800 */
[--C-:B------:R-:W-:Y:S01]  /*3060*/  FFMA R77, R77, c[0x0][0x188], -R6.reuse ;  /* 0x000062004d4d7a23 */ /* 0x100fe20000000806 */
[----:B------:R-:W-:Y:S01]  /*3070*/  LDSM.16.M88.4 R140, [R9+0x1000] ;  /* 0x00100000098c783b */ /* 0x000fe20000000200 */
[----:B------:R-:W-:Y:S02]  /*3080*/  FMUL R14, R97, 1.4426950216293334961 ;  /* 0x3fb8aa3b610e7820 */ /* 0x000fe40000400000 */
[----:B------:R-:W-:Y:S02]  /*3090*/  FMUL R97, R83, 1.4426950216293334961 ;  /* 0x3fb8aa3b53617820 */ /* 0x000fe40000400000 */
[----:B------:R-:W-:Y:S01]  /*30a0*/  FFMA R136, R136, c[0x0][0x188], -R6 ;  /* 0x0000620088887a23 */ /* 0x000fe20000000806 */
[----:B------:R2:W-:Y:S01]  /*30b0*/  MUFU.EX2 R165, R81 ;  /* 0x0000005100a57308 */ /* 0x0005e20000000800 */
[----:B0-----:R-:W-:-:S02]  /*30c0*/  FMUL R89, R82, 1.4426950216293334961 ;  /* 0x3fb8aa3b52597820 */ /* 0x001fc40000400000 */
[--C-:B------:R-:W-:Y:S02]  /*30d0*/  FFMA R137, R137, c[0x0][0x188], -R6.reuse ;  /* 0x0000620089897a23 */ /* 0x100fe40000000806 */
[--C-:B------:R-:W-:Y:S02]  /*30e0*/  FFMA R104, R104, c[0x0][0x188], -R6.reuse ;  /* 0x0000620068687a23 */ /* 0x100fe40000000806 */
[--C-:B------:R-:W-:Y:S01]  /*30f0*/  FFMA R64, R68, c[0x0][0x188], -R6.reuse ;  /* 0x0000620044407a23 */ /* 0x100fe20000000806 */
[----:B--2---:R-:W0:Y:S01]  /*3100*/  LDSM.16.M88.4 R80, [R9] ;  /* 0x000000000950783b */ /* 0x004e220000000200 */
[--C-:B------:R-:W-:Y:S02]  /*3110*/  FFMA R88, R88, c[0x0][0x188], -R6.reuse ;  /* 0x0000620058587a23 */ /* 0x100fe40000000806 */
[----:B------:R-:W-:Y:S02]  /*3120*/  FMUL R77, R77, 1.4426950216293334961 ;  /* 0x3fb8aa3b4d4d7820 */ /* 0x000fe40000400000 */
[----:B------:R-:W-:-:S02]  /*3130*/  FFMA R96, R96, c[0x0][0x188], -R6 ;  /* 0x0000620060607a23 */ /* 0x000fc40000000806 */
[----:B------:R-:W-:Y:S02]  /*3140*/  FMUL R136, R136, 1.4426950216293334961 ;  /* 0x3fb8aa3b88887820 */ /* 0x000fe40000400000 */
[----:B------:R-:W-:Y:S02]  /*3150*/  FMUL R137, R137, 1.4426950216293334961 ;  /* 0x3fb8aa3b89897820 */ /* 0x000fe40000400000 */
[--C-:B------:R-:W-:Y:S02]  /*3160*/  FFMA R65, R65, c[0x0][0x188], -R6.reuse ;  /* 0x0000620041417a23 */ /* 0x100fe40000000806 */
[----:B------:R-:W-:Y:S02]  /*3170*/  FMUL R104, R104, 1.4426950216293334961 ;  /* 0x3fb8aa3b68687820 */ /* 0x000fe40000400000 */
[----:B------:R-:W-:Y:S02]  /*3180*/  FFMA R101, R101, c[0x0][0x188], -R6 ;  /* 0x0000620065657a23 */ /* 0x000fe40000000806 */
[----:B------:R-:W-:Y:S01]  /*3190*/  FMUL R64, R64, 1.4426950216293334961 ;  /* 0x3fb8aa3b40407820 */ /* 0x000fe20000400000 */
[----:B------:R-:W-:Y:S01]  /*31a0*/  MUFU.EX2 R171, R77 ;  /* 0x0000004d00ab7308 */ /* 0x000fe20000000800 */
[----:B------:R-:W-:-:S02]  /*31b0*/  FMUL R88, R88, 1.4426950216293334961 ;  /* 0x3fb8aa3b58587820 */ /* 0x000fc40000400000 */
[----:B------:R-:W-:Y:S02]  /*31c0*/  FMUL R96, R96, 1.4426950216293334961 ;  /* 0x3fb8aa3b60607820 */ /* 0x000fe40000400000 */
[----:B------:R-:W-:Y:S02]  /*31d0*/  FFMA R85, R85, c[0x0][0x188], -R6 ;  /* 0x0000620055557a23 */ /* 0x000fe40000000806 */
[--C-:B------:R-:W-:Y:S01]  /*31e0*/  FFMA R134, R134, c[0x0][0x188], -R76.reuse ;  /* 0x0000620086867a23 */ /* 0x100fe2000000084c */
[----:B------:R2:W-:Y:S01]  /*31f0*/  MUFU.EX2 R77, R64 ;  /* 0x00000040004d7308 */ /* 0x0005e20000000800 */
[----:B------:R-:W-:Y:S02]  /*3200*/  FFMA R135, R135, c[0x0][0x188], -R76 ;  /* 0x0000620087877a23 */ /* 0x000fe4000000084c */
[----:B------:R-:W-:Y:S02]  /*3210*/  FMUL R12, R65, 1.4426950216293334961 ;  /* 0x3fb8aa3b410c7820 */ /* 0x000fe40000400000 */
[----:B------:R-:W-:-:S02]  /*3220*/  FFMA R173, R105, c[0x0][0x188], -R6 ;  /* 0x0000620069ad7a23 */ /* 0x000fc40000000806 */
[--C-:B------:R-:W-:Y:S01]  /*3230*/  FFMA R15, R100, c[0x0][0x188], -R6.reuse ;  /* 0x00006200640f7a23 */ /* 0x100fe20000000806 */
[----:B------:R-:W-:Y:S01]  /*3240*/  MUFU.EX2 R160, R136 ;  /* 0x0000008800a07308 */ /* 0x000fe20000000800 */
[----:B------:R-:W-:Y:S02]  /*3250*/  FMUL R16, R101, 1.4426950216293334961 ;  /* 0x3fb8aa3b65107820 */ /* 0x000fe40000400000 */
[--C-:B------:R-:W-:Y:S02]  /*3260*/  FFMA R132, R132, c[0x0][0x188], -R6.reuse ;  /* 0x0000620084847a23 */ /* 0x100fe40000000806 */
[----:B------:R-:W-:Y:S02]  /*3270*/  FFMA R133, R133, c[0x0][0x188], -R6 ;  /* 0x0000620085857a23 */ /* 0x000fe40000000806 */
[----:B------:R-:W-:Y:S01]  /*3280*/  FADD R65, -R6, R176 ;  /* 0x000000b006417221 */ /* 0x000fe20000000100 */
[----:B------:R3:W-:Y:S01]  /*3290*/  MUFU.EX2 R161, R137 ;  /* 0x0000008900a17308 */ /* 0x0007e20000000800 */
[----:B--2---:R-:W-:-:S02]  /*32a0*/  FADD R64, -R76, R175 ;  /* 0x000000af4c407221 */ /* 0x004fc40000000100 */
[--C-:B------:R-:W-:Y:S02]  /*32b0*/  FFMA R100, R138, c[0x0][0x188], -R76.reuse ;  /* 0x000062008a647a23 */ /* 0x100fe4000000084c */
[----:B------:R-:W-:-:S03]  /*32c0*/  FFMA R101, R139, c[0x0][0x188], -R76 ;  /* 0x000062008b657a23 */ /* 0x000fc6000000084c */
[----:B------:R-:W-:Y:S01]  /*32d0*/  MUFU.EX2 R105, R104 ;  /* 0x0000006800697308 */ /* 0x000fe20000000800 */
[----:B---3--:R-:W2:Y:S01]  /*32e0*/  LDSM.16.M88.4 R136, [R9+0x1800] ;  /* 0x001800000988783b */ /* 0x008ea20000000200 */
[----:B------:R-:W-:Y:S02]  /*32f0*/  FFMA R84, R84, c[0x0][0x188], -R6 ;  /* 0x0000620054547a23 */ /* 0x000fe40000000806 */
[----:B------:R-:W-:-:S04]  /*3300*/  FMUL R85, R85, 1.4426950216293334961 ;  /* 0x3fb8aa3b55557820 */ /* 0x000fc80000400000 */
[----:B------:R3:W-:Y:S01]  /*3310*/  MUFU.EX2 R169, R88 ;  /* 0x0000005800a97308 */ /* 0x0007e20000000800 */
[----:B------:R-:W-:Y:S02]  /*3320*/  FMUL R132, R132, 1.4426950216293334961 ;  /* 0x3fb8aa3b84847820 */ /* 0x000fe40000400000 */
[----:B------:R-:W-:Y:S02]  /*3330*/  FMUL R133, R133, 1.4426950216293334961 ;  /* 0x3fb8aa3b85857820 */ /* 0x000fe40000400000 */
[----:B------:R-:W-:-:S03]  /*3340*/  FMUL R65, R65, 1.4426950216293334961 ;  /* 0x3fb8aa3b41417820 */ /* 0x000fc60000400000 */
[----:B------:R4:W-:Y:S01]  /*3350*/  MUFU.EX2 R104, R96 ;  /* 0x0000006000687308 */ /* 0x0009e20000000800 */
[----:B---3--:R-:W-:Y:S02]  /*3360*/  FMUL R88, R134, 1.4426950216293334961 ;  /* 0x3fb8aa3b86587820 */ /* 0x008fe40000400000 */
[----:B------:R-:W-:Y:S02]  /*3370*/  FMUL R64, R64, 1.4426950216293334961 ;  /* 0x3fb8aa3b40407820 */ /* 0x000fe40000400000 */
[----:B----4-:R-:W-:-:S03]  /*3380*/  FMUL R96, R135, 1.4426950216293334961 ;  /* 0x3fb8aa3b87607820 */ /* 0x010fc60000400000 */
[----:B------:R-:W-:Y:S01]  /*3390*/  MUFU.EX2 R68, R85 ;  /* 0x0000005500447308 */ /* 0x000fe20000000800 */
[----:B------:R-:W-:-:S07]  /*33a0*/  FMUL R19, R84, 1.4426950216293334961 ;  /* 0x3fb8aa3b54137820 */ /* 0x000fce0000400000 */
[----:B------:R-:W-:Y:S08]  /*33b0*/  MUFU.EX2 R162, R132 ;  /* 0x0000008400a27308 */ /* 0x000ff00000000800 */
[----:B------:R-:W-:Y:S08]  /*33c0*/  MUFU.EX2 R163, R133 ;  /* 0x0000008500a37308 */ /* 0x000ff00000000800 */
[----:B------:R-:W3:Y:S08]  /*33d0*/  MUFU.EX2 R84, R65 ;  /* 0x0000004100547308 */ /* 0x000ef00000000800 */
[----:B------:R-:W-:Y:S08]  /*33e0*/  MUFU.EX2 R89, R89 ;  /* 0x0000005900597308 */ /* 0x000ff00000000800 */
[----:B------:R-:W4:Y:S08]  /*33f0*/  MUFU.EX2 R97, R97 ;  /* 0x0000006100617308 */ /* 0x000f300000000800 */
[----:B------:R-:W-:Y:S08]  /*3400*/  MUFU.EX2 R88, R88 ;  /* 0x0000005800587308 */ /* 0x000ff00000000800 */
[----:B------:R-:W5:Y:S08]  /*3410*/  MUFU.EX2 R85, R64 ;  /* 0x0000004000557308 */ /* 0x000f700000000800 */
[----:B------:R-:W0:Y:S01]  /*3420*/  MUFU.EX2 R96, R96 ;  /* 0x0000006000607308 */ /* 0x000e220000000800 */
[C---:B---3--:R-:W-:Y:S01]  /*3430*/  FMUL R148, R84.reuse, R148 ;  /* 0x0000009454947220 */ /* 0x048fe20000400000 */
[----:B------:R-:W-:Y:S01]  /*3440*/  F2FP.PACK_AB R132, R165, R164 ;  /* 0x000000a4a584723e */ /* 0x000fe200000000ff */
[----:B------:R-:W-:Y:S01]  /*3450*/  FMUL R149, R84, R149 ;  /* 0x0000009554957220 */ /* 0x000fe20000400000 */
[----:B----4-:R-:W-:Y:S01]  /*3460*/  F2FP.PACK_AB R133, R97, R89 ;  /* 0x000000596185723e */ /* 0x010fe200000000ff */
[----:B------:R-:W-:Y:S01]  /*3470*/  FFMA R66, R66, c[0x0][0x188], -R76 ;  /* 0x0000620042427a23 */ /* 0x000fe2000000084c */
[----:B------:R-:W-:Y:S01]  /*3480*/  F2FP.PACK_AB R134, R163, R162 ;  /* 0x000000a2a386723e */ /* 0x000fe200000000ff */
[----:B------:R-:W-:-:S02]  /*3490*/  FMUL R124, R84, R124 ;  /* 0x0000007c547c7220 */ /* 0x000fc40000400000 */
[C---:B-----5:R-:W-:Y:S02]  /*34a0*/  FMUL R150, R85.reuse, R150 ;  /* 0x0000009655967220 */ /* 0x060fe40000400000 */
[C---:B------:R-:W-:Y:S02]  /*34b0*/  FMUL R151, R85.reuse, R151 ;  /* 0x0000009755977220 */ /* 0x040fe40000400000 */
[----:B------:R-:W-:Y:S02]  /*34c0*/  FMUL R125, R84, R125 ;  /* 0x0000007d547d7220 */ /* 0x000fe40000400000 */
[C---:B------:R-:W-:Y:S01]  /*34d0*/  FMUL R126, R85.reuse, R126 ;  /* 0x0000007e557e7220 */ /* 0x040fe20000400000 */
[----:B0-----:R-:W-:Y:S01]  /*34e0*/  F2FP.PACK_AB R135, R96, R88 ;  /* 0x000000586087723e */ /* 0x001fe200000000ff */
[----:B------:R-:W-:Y:S02]  /*34f0*/  FMUL R127, R85, R127 ;  /* 0x0000007f557f7220 */ /* 0x000fe40000400000 */
[----:B-1----:R-:W-:-:S02]  /*3500*/  FFMA R72, R67, c[0x0][0x188], -R76 ;  /* 0x0000620043487a23 */ /* 0x002fc4000000084c */
[----:B------:R-:W-:Y:S02]  /*3510*/  FMUL R100, R100, 1.4426950216293334961 ;  /* 0x3fb8aa3b64647820 */ /* 0x000fe40000400000 */
[----:B------:R-:W-:Y:S02]  /*3520*/  FMUL R101, R101, 1.4426950216293334961 ;  /* 0x3fb8aa3b65657820 */ /* 0x000fe40000400000 */
[----:B------:R-:W-:Y:S02]  /*3530*/  FMUL R66, R66, 1.4426950216293334961 ;  /* 0x3fb8aa3b42427820 */ /* 0x000fe40000400000 */
[----:B------:R-:W-:Y:S01]  /*3540*/  FMUL R72, R72, 1.4426950216293334961 ;  /* 0x3fb8aa3b48487820 */ /* 0x000fe20000400000 */
[----:B------:R-:W-:Y:S01]  /*3550*/  HMMA.16816.F32 R148, R132, R80, R148 ;  /* 0x000000508494723c */ /* 0x000fe20000001894 */
[----:B------:R-:W-:Y:S01]  /*3560*/  FFMA R73, R116, c[0x0][0x188], -R6 ;  /* 0x0000620074497a23 */ /* 0x000fe20000000806 */
[----:B------:R-:W-:Y:S01]  /*3570*/  MUFU.EX2 R12, R12 ;  /* 0x0000000c000c7308 */ /* 0x000fe20000000800 */
[----:B------:R-:W-:-:S02]  /*3580*/  FMUL R64, R84, R120 ;  /* 0x0000007854407220 */ /* 0x000fc40000400000 */
[----:B------:R-:W-:-:S03]  /*3590*/  FMUL R65, R84, R121 ;  /* 0x0000007954417220 */ /* 0x000fc60000400000 */
[----:B------:R-:W-:Y:S02]  /*35a0*/  HMMA.16816.F32 R124, R132, R144, R124 ;  /* 0x00000090847c723c */ /* 0x000fe4000000187c */
[----:B------:R-:W-:Y:S01]  /*35b0*/  MUFU.EX2 R100, R100 ;  /* 0x0000006400647308 */ /* 0x000fe20000000800 */
[----:B------:R-:W-:Y:S02]  /*35c0*/  FMUL R67, R85, R123 ;  /* 0x0000007b55437220 */ /* 0x000fe40000400000 */
[C---:B------:R-:W-:Y:S02]  /*35d0*/  FMUL R128, R84.reuse, R128 ;  /* 0x0000008054807220 */ /* 0x040fe40000400000 */
[----:B------:R-:W-:-:S03]  /*35e0*/  FMUL R129, R84, R129 ;  /* 0x0000008154817220 */ /* 0x000fc60000400000 */
[----:B------:R-:W0:Y:S01]  /*35f0*/  MUFU.EX2 R101, R101 ;  /* 0x0000006500657308 */ /* 0x000e220000000800 */
[C---:B------:R-:W-:Y:S02]  /*3600*/  FMUL R130, R85.reuse, R130 ;  /* 0x0000008255827220 */ /* 0x040fe40000400000 */
[----:B------:R-:W-:-:S05]  /*3610*/  FMUL R131, R85, R131 ;  /* 0x0000008355837220 */ /* 0x000fca0000400000 */
[----:B------:R1:W-:Y:S01]  /*3620*/  MUFU.EX2 R144, R66 ;  /* 0x0000004200907308 */ /* 0x0003e20000000800 */
[----:B------:R-:W-:Y:S01]  /*3630*/  FFMA R92, R92, c[0x0][0x188], -R6 ;  /* 0x000062005c5c7a23 */ /* 0x000fe20000000806 */
[----:B------:R-:W-:Y:S01]  /*3640*/  LOP3.LUT R176, R9, 0x40, RZ, 0x3c, !PT ;  /* 0x0000004009b07812 */ /* 0x000fe200078e3cff */
[----:B------:R-:W-:-:S05]  /*3650*/  FMUL R73, R73, 1.4426950216293334961 ;  /* 0x3fb8aa3b49497820 */ /* 0x000fca0000400000 */
[----:B------:R-:W3:Y:S01]  /*3660*/  MUFU.EX2 R116, R72 ;  /* 0x0000004800747308 */ /* 0x000ee20000000800 */
[----:B-1----:R-:W-:Y:S02]  /*3670*/  FMUL R66, R85, R122 ;  /* 0x0000007a55427220 */ /* 0x002fe40000400000 */
[----:B------:R-:W-:Y:S01]  /*3680*/  FFMA R74, R74, c[0x0][0x188], -R76 ;  /* 0x000062004a4a7a23 */ /* 0x000fe2000000084c */
[----:B--2---:R-:W-:Y:S01]  /*3690*/  HMMA.16816.F32 R128, R132, R136, R128 ;  /* 0x000000888480723c */ /* 0x004fe20000001880 */
[----:B------:R-:W-:-:S03]  /*36a0*/  FMUL R17, R92, 1.4426950216293334961 ;  /* 0x3fb8aa3b5c117820 */ /* 0x000fc60000400000 */
[----:B------:R1:W-:Y:S03]  /*36b0*/  MUFU.EX2 R92, R73 ;  /* 0x00000049005c7308 */ /* 0x0003e60000000800 */
[----:B------:R-:W-:Y:S01]  /*36c0*/  FFMA R136, R75, c[0x0][0x188], -R76 ;  /* 0x000062004b887a23 */ /* 0x000fe2000000084c */
[----:B------:R-:W-:Y:S01]  /*36d0*/  HMMA.16816.F32 R64, R132, R140, R64 ;  /* 0x0000008c8440723c */ /* 0x000fe20000001840 */
[----:B------:R-:W-:-:S06]  /*36e0*/  F2FP.PACK_AB R120, R161, R160 ;  /* 0x000000a0a178723e */ /* 0x000fcc00000000ff */
[----:B------:R-:W-:Y:S02]  /*36f0*/  FMUL R132, R74, 1.4426950216293334961 ;  /* 0x3fb8aa3b4a847820 */ /* 0x000fe40000400000 */
[----:B-1----:R-:W1:Y:S01]  /*3700*/  LDSM.16.M88.4 R72, [R176] ;  /* 0x00000000b048783b */ /* 0x002e620000000200 */
[----:B0-----:R-:W-:Y:S02]  /*3710*/  F2FP.PACK_AB R121, R101, R100 ;  /* 0x000000646579723e */ /* 0x001fe400000000ff */
[----:B------:R-:W-:Y:S02]  /*3720*/  F2FP.PACK_AB R122, R12, R158 ;  /* 0x0000009e0c7a723e */ /* 0x000fe400000000ff */
[----:B---3--:R-:W-:Y:S01]  /*3730*/  F2FP.PACK_AB R123, R116, R144 ;  /* 0x00000090747b723e */ /* 0x008fe200000000ff */
[--C-:B------:R-:W-:Y:S02]  /*3740*/  FFMA R108, R108, c[0x0][0x188], -R6.reuse ;  /* 0x000062006c6c7a23 */ /* 0x100fe40000000806 */
[----:B------:R-:W-:-:S02]  /*3750*/  FFMA R109, R109, c[0x0][0x188], -R6 ;  /* 0x000062006d6d7a23 */ /* 0x000fc40000000806 */
[--C-:B------:R-:W-:Y:S02]  /*3760*/  FFMA R110, R110, c[0x0][0x188], -R76.reuse ;  /* 0x000062006e6e7a23 */ /* 0x100fe4000000084c */
[----:B------:R-:W-:Y:S01]  /*3770*/  FFMA R111, R111, c[0x0][0x188], -R76 ;  /* 0x000062006f6f7a23 */ /* 0x000fe2000000084c */
[----:B------:R-:W-:Y:S01]  /*3780*/  HMMA.16816.F32 R148, R120, R82, R148 ;  /* 0x000000527894723c */ /* 0x000fe20000001894 */
[----:B------:R-:W-:Y:S01]  /*3790*/  FFMA R93, R93, c[0x0][0x188], -R6 ;  /* 0x000062005d5d7a23 */ /* 0x000fe20000000806 */
[----:B------:R-:W0:Y:S01]  /*37a0*/  LDSM.16.M88.4 R80, [R176+0x800] ;  /* 0x00080000b050783b */ /* 0x000e220000000200 */
[----:B------:R-:W-:Y:S02]  /*37b0*/  FMUL R136, R136, 1.4426950216293334961 ;  /* 0x3fb8aa3b88887820 */ /* 0x000fe40000400000 */
[----:B------:R-:W-:Y:S02]  /*37c0*/  FMUL R108, R108, 1.4426950216293334961 ;  /* 0x3fb8aa3b6c6c7820 */ /* 0x000fe40000400000 */
[----:B------:R-:W-:-:S02]  /*37d0*/  FMUL R109, R109, 1.4426950216293334961 ;  /* 0x3fb8aa3b6d6d7820 */ /* 0x000fc40000400000 */
[----:B------:R-:W-:Y:S02]  /*37e0*/  FMUL R110, R110, 1.4426950216293334961 ;  /* 0x3fb8aa3b6e6e7820 */ /* 0x000fe40000400000 */
[----:B------:R-:W-:Y:S02]  /*37f0*/  FMUL R111, R111, 1.4426950216293334961 ;  /* 0x3fb8aa3b6f6f7820 */ /* 0x000fe40000400000 */
[----:B------:R-:W-:Y:S01]  /*3800*/  FMUL R18, R93, 1.4426950216293334961 ;  /* 0x3fb8aa3b5d127820 */ /* 0x000fe20000400000 */
[----:B------:R-:W2:Y:S01]  /*3810*/  MUFU.EX2 R13, R13 ;  /* 0x0000000d000d7308 */ /* 0x000ea20000000800 */
[--C-:B------:R-:W-:Y:S02]  /*3820*/  FFMA R93, R117, c[0x0][0x188], -R6.reuse ;  /* 0x00006200755d7a23 */ /* 0x100fe40000000806 */
[--C-:B------:R-:W-:Y:S02]  /*3830*/  FFMA R112, R112, c[0x0][0x188], -R6.reuse ;  /* 0x0000620070707a23 */ /* 0x100fe40000000806 */
[----:B------:R-:W-:-:S03]  /*3840*/  FFMA R113, R113, c[0x0][0x188], -R6 ;  /* 0x0000620071717a23 */ /* 0x000fc60000000806 */
[----:B------:R-:W-:Y:S01]  /*3850*/  MUFU.EX2 R166, R108 ;  /* 0x0000006c00a67308 */ /* 0x000fe20000000800 */
[----:B------:R-:W-:-:S07]  /*3860*/  FFMA R114, R114, c[0x0][0x188], -R76 ;  /* 0x0000620072727a23 */ /* 0x000fce000000084c */
[----:B------:R-:W-:Y:S01]  /*3870*/  MUFU.EX2 R167, R109 ;  /* 0x0000006d00a77308 */ /* 0x000fe20000000800 */
[----:B------:R-:W-:-:S07]  /*3880*/  FMUL R112, R112, 1.4426950216293334961 ;  /* 0x3fb8aa3b70707820 */ /* 0x000fce0000400000 */
[----:B------:R-:W-:Y:S01]  /*3890*/  MUFU.EX2 R132, R132 ;  /* 0x0000008400847308 */ /* 0x000fe20000000800 */
[----:B------:R-:W-:-:S07]  /*38a0*/  FMUL R113, R113, 1.4426950216293334961 ;  /* 0x3fb8aa3b71717820 */ /* 0x000fce0000400000 */
[----:B------:R-:W3:Y:S01]  /*38b0*/  MUFU.EX2 R136, R136 ;  /* 0x0000008800887308 */ /* 0x000ee20000000800 */
[----:B------:R-:W-:-:S07]  /*38c0*/  FMUL R114, R114, 1.4426950216293334961 ;  /* 0x3fb8aa3b72727820 */ /* 0x000fce0000400000 */
[----:B------:R-:W-:Y:S01]  /*38d0*/  MUFU.EX2 R133, R110 ;  /* 0x0000006e00857308 */ /* 0x000fe20000000800 */
[----:B------:R-:W-:-:S07]  /*38e0*/  FFMA R135, R115, c[0x0][0x188], -R76 ;  /* 0x0000620073877a23 */ /* 0x000fce000000084c */
[----:B------:R4:W5:Y:S01]  /*38f0*/  MUFU.EX2 R117, R111 ;  /* 0x0000006f00757308 */ /* 0x0009620000000800 */
[----:B------:R-:W-:Y:S01]  /*3900*/  FMUL R135, R135, 1.4426950216293334961 ;  /* 0x3fb8aa3b87877820 */ /* 0x000fe20000400000 */
[----:B------:R-:W-:Y:S01]  /*3910*/  HMMA.16816.F32 R124, R120, R146, R124 ;  /* 0x00000092787c723c */ /* 0x000fe2000000187c */
[----:B------:R-:W-:Y:S02]  /*3920*/  FFMA R90, R90, c[0x0][0x188], -R76 ;  /* 0x000062005a5a7a23 */ /* 0x000fe4000000084c */
[----:B------:R-:W-:-:S03]  /*3930*/  FADD R164, R164, R165 ;  /* 0x000000a5a4a47221 */ /* 0x000fc60000000000 */
[----:B------:R-:W-:Y:S01]  /*3940*/  MUFU.EX2 R168, R112 ;  /* 0x0000007000a87308 */ /* 0x000fe20000000800 */
[----:B----4-:R-:W4:Y:S01]  /*3950*/  LDSM.16.M88.4 R108, [R176+0x1000] ;  /* 0x00100000b06c783b */ /* 0x010f220000000200 */
[C---:B------:R-:W-:Y:S06]  /*3960*/  HMMA.16816.F32 R64, R120.reuse, R142, R64 ;  /* 0x0000008e7840723c */ /* 0x040fec0000001840 */
[----:B------:R-:W0:Y:S02]  /*3970*/  MUFU.EX2 R170, R113 ;  /* 0x0000007100aa7308 */ /* 0x000e240000000800 */
[----:B------:R-:W-:Y:S06]  /*3980*/  HMMA.16816.F32 R128, R120, R138, R128 ;  /* 0x0000008a7880723c */ /* 0x000fec0000001880 */
[----:B------:R0:W-:Y:S01]  /*3990*/  MUFU.EX2 R134, R114 ;  /* 0x0000007200867308 */ /* 0x0001e20000000800 */
[----:B--2---:R-:W-:-:S02]  /*39a0*/  F2FP.PACK_AB R120, R159, R13 ;  /* 0x0000000d9f78723e */ /* 0x004fc400000000ff */
[----:B---3--:R-:W-:Y:S02]  /*39b0*/  F2FP.PACK_AB R121, R136, R132 ;  /* 0x000000848879723e */ /* 0x008fe400000000ff */
[----:B------:R-:W-:Y:S01]  /*39c0*/  F2FP.PACK_AB R122, R167, R166 ;  /* 0x000000a6a77a723e */ /* 0x000fe200000000ff */
[----:B0-----:R-:W0:Y:S02]  /*39d0*/  LDSM.16.M88.4 R112, [R176+0x1800] ;  /* 0x00180000b070783b */ /* 0x001e240000000200 */
[----:B------:R2:W3:Y:S01]  /*39e0*/  MUFU.EX2 R137, R135 ;  /* 0x0000008700897308 */ /* 0x0004e20000000800 */
[----:B-----5:R-:W-:Y:S01]  /*39f0*/  F2FP.PACK_AB R123, R117, R133 ;  /* 0x00000085757b723e */ /* 0x020fe200000000ff */
[----:B------:R-:W-:Y:S02]  /*3a00*/  FADD R164, R162, R164 ;  /* 0x000000a4a2a47221 */ /* 0x000fe40000000000 */
[----:B--2---:R-:W-:Y:S02]  /*3a10*/  FMUL R135, R90, 1.4426950216293334961 ;  /* 0x3fb8aa3b5a877820 */ /* 0x004fe40000400000 */
[----:B------:R-:W-:-:S02]  /*3a20*/  FFMA R90, R91, c[0x0][0x188], -R76 ;  /* 0x000062005b5a7a23 */ /* 0x000fc4000000084c */
[----:B-1----:R-:W-:Y:S01]  /*3a30*/  HMMA.16816.F32 R148, R120, R72, R148 ;  /* 0x000000487894723c */ /* 0x002fe20000001894 */
[----:B------:R-:W-:Y:S02]  /*3a40*/  FADD R89, R89, R97 ;  /* 0x0000006159597221 */ /* 0x000fe40000000000 */
[----:B------:R-:W-:Y:S02]  /*3a50*/  FMUL R90, R90, 1.4426950216293334961 ;  /* 0x3fb8aa3b5a5a7820 */ /* 0x000fe40000400000 */
[----:B------:R-:W-:Y:S01]  /*3a60*/  FADD R163, R163, R164 ;  /* 0x000000a4a3a37221 */ /* 0x000fe20000000000 */
[----:B------:R-:W-:Y:S01]  /*3a70*/  MUFU.EX2 R135, R135 ;  /* 0x0000008700877308 */ /* 0x000fe20000000800 */
[----:B------:R-:W-:Y:S02]  /*3a80*/  FFMA R72, R106, c[0x0][0x188], -R76 ;  /* 0x000062006a487a23 */ /* 0x000fe4000000084c */
[----:B------:R-:W-:Y:S02]  /*3a90*/  FADD R89, R88, R89 ;  /* 0x0000005958597221 */ /* 0x000fe40000000000 */
[----:B------:R-:W-:-:S03]  /*3aa0*/  FADD R160, R160, R163 ;  /* 0x000000a3a0a07221 */ /* 0x000fc60000000000 */
[----:B------:R-:W1:Y:S01]  /*3ab0*/  MUFU.EX2 R106, R90 ;  /* 0x0000005a006a7308 */ /* 0x000e620000000800 */
[----:B------:R-:W-:Y:S02]  /*3ac0*/  FMUL R72, R72, 1.4426950216293334961 ;  /* 0x3fb8aa3b48487820 */ /* 0x000fe40000400000 */
[----:B------:R-:W-:Y:S02]  /*3ad0*/  FADD R96, R96, R89 ;  /* 0x0000005960607221 */ /* 0x000fe40000000000 */
[----:B------:R-:W-:Y:S02]  /*3ae0*/  FADD R161, R161, R160 ;  /* 0x000000a0a1a17221 */ /* 0x000fe40000000000 */
[----:B------:R-:W-:Y:S02]  /*3af0*/  FFMA R73, R107, c[0x0][0x188], -R76 ;  /* 0x000062006b497a23 */ /* 0x000fe4000000084c */
[----:B------:R2:W-:Y:S01]  /*3b00*/  MUFU.EX2 R107, R72 ;  /* 0x00000048006b7308 */ /* 0x0005e20000000800 */
[----:B------:R-:W-:Y:S01]  /*3b10*/  FADD R96, R100, R96 ;  /* 0x0000006064607221 */ /* 0x000fe20000000000 */
[----:B------:R-:W-:Y:S01]  /*3b20*/  HMMA.16816.F32 R124, R120, R80, R124 ;  /* 0x00000050787c723c */ /* 0x000fe2000000187c */
[----:B------:R-:W-:-:S02]  /*3b30*/  FADD R161, R158, R161 ;  /* 0x000000a19ea17221 */ /* 0x000fc40000000000 */
[----:B------:R-:W-:Y:S02]  /*3b40*/  FADD R101, R101, R96 ;  /* 0x0000006065657221 */ /* 0x000fe40000000000 */
[--C-:B--2---:R-:W-:Y:S02]  /*3b50*/  FFMA R72, R79, c[0x0][0x188], -R76.reuse ;  /* 0x000062004f487a23 */ /* 0x104fe4000000084c */
[--C-:B------:R-:W-:Y:S02]  /*3b60*/  FFMA R81, R78, c[0x0][0x188], -R76.reuse ;  /* 0x000062004e517a23 */ /* 0x100fe4000000084c */
[----:B------:R-:W-:Y:S02]  /*3b70*/  FMUL R100, R72, 1.4426950216293334961 ;  /* 0x3fb8aa3b48647820 */ /* 0x000fe40000400000 */
[----:B------:R-:W-:Y:S01]  /*3b80*/  FADD R72, R12, R161 ;  /* 0x000000a10c487221 */ /* 0x000fe20000000000 */
[----:B------:R-:W-:Y:S01]  /*3b90*/  F2FP.PACK_AB R88, R170, R168 ;  /* 0x000000a8aa58723e */ /* 0x000fe200000000ff */
[----:B------:R-:W-:Y:S01]  /*3ba0*/  FMUL R79, R81, 1.4426950216293334961 ;  /* 0x3fb8aa3b514f7820 */ /* 0x000fe20000400000 */
[----:B---3--:R-:W-:Y:S01]  /*3bb0*/  F2FP.PACK_AB R89, R137, R134 ;  /* 0x000000868959723e */ /* 0x008fe200000000ff */
[----:B------:R-:W-:Y:S01]  /*3bc0*/  FMUL R78, R73, 1.4426950216293334961 ;  /* 0x3fb8aa3b494e7820 */ /* 0x000fe20000400000 */
[----:B------:R-:W-:Y:S01]  /*3bd0*/  F2FP.PACK_AB R90, R172, R169 ;  /* 0x000000a9ac5a723e */ /* 0x000fe200000000ff */
[----:B------:R-:W-:Y:S01]  /*3be0*/  FADD R81, R144, R101 ;  /* 0x0000006590517221 */ /* 0x000fe20000000000 */
[----:B-1----:R-:W-:Y:S01]  /*3bf0*/  F2FP.PACK_AB R91, R106, R135 ;  /* 0x000000876a5b723e */ /* 0x002fe200000000ff */
[----:B------:R-:W-:-:S02]  /*3c00*/  FFMA R73, R98, c[0x0][0x188], -R76 ;  /* 0x0000620062497a23 */ /* 0x000fc4000000084c */
[----:B------:R-:W-:Y:S02]  /*3c10*/  FADD R72, R13, R72 ;  /* 0x000000480d487221 */ /* 0x000fe40000000000 */
[----:B------:R-:W-:Y:S02]  /*3c20*/  FFMA R80, R99, c[0x0][0x188], -R76 ;  /* 0x0000620063507a23 */ /* 0x000fe4000000084c */
[----:B------:R-:W1:Y:S01]  /*3c30*/  LDSM.16.M88.4 R96, [R9+0x80] ;  /* 0x000080000960783b */ /* 0x000e620000000200 */
[----:B------:R-:W-:Y:S01]  /*3c40*/  FADD R81, R116, R81 ;  /* 0x0000005174517221 */ /* 0x000fe20000000000 */
[----:B------:R-:W-:Y:S01]  /*3c50*/  HMMA.16816.F32 R148, R88, R74, R148 ;  /* 0x0000004a5894723c */ /* 0x000fe20000001894 */
[----:B------:R-:W-:Y:S02]  /*3c60*/  FMUL R13, R73, 1.4426950216293334961 ;  /* 0x3fb8aa3b490d7820 */ /* 0x000fe40000400000 */
[----:B------:R-:W-:Y:S02]  /*3c70*/  FADD R159, R159, R72 ;  /* 0x000000489f9f7221 */ /* 0x000fe40000000000 */
[----:B------:R-:W2:Y:S01]  /*3c80*/  LDSM.16.M88.4 R72, [R9+0x880] ;  /* 0x000880000948783b */ /* 0x000ea20000000200 */
[----:B------:R-:W-:-:S02]  /*3c90*/  FADD R81, R132, R81 ;  /* 0x0000005184517221 */ /* 0x000fc40000000000 */
[----:B----4-:R-:W-:Y:S02]  /*3ca0*/  HMMA.16816.F32 R64, R120, R108, R64 ;  /* 0x0000006c7840723c */ /* 0x010fe40000001840 */
[----:B------:R-:W-:Y:S02]  /*3cb0*/  FADD R136, R136, R81 ;  /* 0x0000005188887221 */ /* 0x000fe40000000000 */
[----:B------:R-:W-:-:S04]  /*3cc0*/  FMUL R173, R173, 1.4426950216293334961 ;  /* 0x3fb8aa3badad7820 */ /* 0x000fc80000400000 */
[----:B0-----:R-:W-:Y:S01]  /*3cd0*/  HMMA.16816.F32 R128, R120, R112, R128 ;  /* 0x000000707880723c */ /* 0x001fe20000001880 */
[----:B------:R-:W-:Y:S02]  /*3ce0*/  FADD R166, R166, R159 ;  /* 0x0000009fa6a67221 */ /* 0x000fe40000000000 */
[----:B------:R-:W-:Y:S01]  /*3cf0*/  FADD R136, R133, R136 ;  /* 0x0000008885887221 */ /* 0x000fe20000000000 */
[----:B------:R-:W0:Y:S01]  /*3d00*/  MUFU.EX2 R173, R173 ;  /* 0x000000ad00ad7308 */ /* 0x000e220000000800 */
[----:B------:R-:W-:Y:S01]  /*3d10*/  FADD R167, R167, R166 ;  /* 0x000000a6a7a77221 */ /* 0x000fe20000000000 */
[----:B------:R-:W-:Y:S01]  /*3d20*/  LDSM.16.M88.4 R120, [R176+0x1080] ;  /* 0x00108000b078783b */ /* 0x000fe20000000200 */
[----:B------:R-:W-:Y:S01]  /*3d30*/  FADD R117, R117, R136 ;  /* 0x0000008875757221 */ /* 0x000fe20000000000 */
[----:B------:R-:W-:Y:S01]  /*3d40*/  HMMA.16816.F32 R124, R88, R82, R124 ;  /* 0x00000052587c723c */ /* 0x000fe2000000187c */
[----:B------:R-:W-:-:S03]  /*3d50*/  FADD R167, R168, R167 ;  /* 0x000000a7a8a77221 */ /* 0x000fc60000000000 */
[----:B------:R-:W3:Y:S01]  /*3d60*/  MUFU.EX2 R78, R78 ;  /* 0x0000004e004e7308 */ /* 0x000ee20000000800 */
[----:B------:R-:W-:-:S07]  /*3d70*/  FADD R134, R134, R117 ;  /* 0x0000007586867221 */ /* 0x000fce0000000000 */
[----:B------:R-:W-:Y:S01]  /*3d80*/  MUFU.EX2 R79, R79 ;  /* 0x0000004f004f7308 */ /* 0x000fe20000000800 */
[----:B------:R-:W-:Y:S02]  /*3d90*/  FMUL R108, R80, 1.4426950216293334961 ;  /* 0x3fb8aa3b506c7820 */ /* 0x000fe40000400000 */
[----:B------:R-:W4:Y:S05]  /*3da0*/  LDSM.16.M88.4 R80, [R9+0x1080] ;  /* 0x001080000950783b */ /* 0x000f2a0000000200 */
[----:B------:R-:W5:Y:S01]  /*3db0*/  MUFU.EX2 R12, R100 ;  /* 0x00000064000c7308 */ /* 0x000f620000000800 */
[----:B------:R-:W-:Y:S02]  /*3dc0*/  FADD R170, R170, R167 ;  /* 0x000000a7aaaa7221 */ /* 0x000fe40000000000 */
[----:B------:R-:W-:-:S02]  /*3dd0*/  FADD R134, R137, R134 ;  /* 0x0000008689867221 */ /* 0x000fc40000000000 */
[----:B------:R-:W-:Y:S02]  /*3de0*/  FADD R169, R169, R170 ;  /* 0x000000aaa9a97221 */ /* 0x000fe40000000000 */
[----:B------:R-:W-:Y:S01]  /*3df0*/  FADD R135, R135, R134 ;  /* 0x0000008687877221 */ /* 0x000fe20000000000 */
[----:B------:R-:W-:Y:S01]  /*3e00*/  HMMA.16816.F32 R64, R88, R110, R64 ;  /* 0x0000006e5840723c */ /* 0x000fe20000001840 */
[----:B------:R-:W-:Y:S02]  /*3e10*/  FADD R172, R172, R169 ;  /* 0x000000a9acac7221 */ /* 0x000fe40000000000 */
[----:B------:R-:W-:Y:S02]  /*3e20*/  FADD R106, R106, R135 ;  /* 0x000000876a6a7221 */ /* 0x000fe40000000000 */
[----:B------:R-:W-:-:S03]  /*3e30*/  FFMA R102, R102, c[0x0][0x188], -R76 ;  /* 0x0000620066667a23 */ /* 0x000fc6000000084c */
[----:B------:R-:W-:Y:S01]  /*3e40*/  HMMA.16816.F32 R128, R88, R114, R128 ;  /* 0x000000725880723c */ /* 0x000fe20000001880 */
[----:B------:R-:W-:Y:S01]  /*3e50*/  FFMA R110, R103, c[0x0][0x188], -R76 ;  /* 0x00006200676e7a23 */ /* 0x000fe2000000084c */
[----:B------:R-:W1:Y:S01]  /*3e60*/  MUFU.EX2 R13, R13 ;  /* 0x0000000d000d7308 */ /* 0x000e620000000800 */
[----:B------:R-:W-:-:S04]  /*3e70*/  FADD R172, R105, R172 ;  /* 0x000000ac69ac7221 */ /* 0x000fc80000000000 */
[----:B0-----:R-:W-:Y:S02]  /*3e80*/  F2FP.PACK_AB R88, R173, R105 ;  /* 0x00000069ad58723e */ /* 0x001fe400000000ff */
[----:B---3--:R-:W-:Y:S02]  /*3e90*/  F2FP.PACK_AB R89, R78, R107 ;  /* 0x0000006b4e59723e */ /* 0x008fe400000000ff */
[----:B------:R-:W-:Y:S02]  /*3ea0*/  F2FP.PACK_AB R90, R171, R174 ;  /* 0x000000aeab5a723e */ /* 0x000fe400000000ff */
[----:B-----5:R-:W-:Y:S01]  /*3eb0*/  F2FP.PACK_AB R91, R12, R79 ;  /* 0x0000004f0c5b723e */ /* 0x020fe200000000ff */
[----:B------:R-:W-:Y:S02]  /*3ec0*/  FMUL R15, R15, 1.4426950216293334961 ;  /* 0x3fb8aa3b0f0f7820 */ /* 0x000fe40000400000 */
[----:B------:R-:W-:Y:S01]  /*3ed0*/  FADD R107, R107, R106 ;  /* 0x0000006a6b6b7221 */ /* 0x000fe20000000000 */
[----:B------:R-:W0:Y:S01]  /*3ee0*/  MUFU.EX2 R14, R14 ;  /* 0x0000000e000e7308 */ /* 0x000e220000000800 */
[----:B------:R-:W-:-:S02]  /*3ef0*/  FMUL R109, R102, 1.4426950216293334961 ;  /* 0x3fb8aa3b666d7820 */ /* 0x000fc40000400000 */
[----:B------:R-:W-:Y:S01]  /*3f00*/  FMUL R110, R110, 1.4426950216293334961 ;  /* 0x3fb8aa3b6e6e7820 */ /* 0x000fe20000400000 */
[C---:B-1----:R-:W-:Y:S01]  /*3f10*/  HMMA.16816.F32 R148, R88.reuse, R96, R148 ;  /* 0x000000605894723c */ /* 0x042fe20000001894 */
[----:B------:R-:W-:Y:S01]  /*3f20*/  FADD R173, R173, R172 ;  /* 0x000000acadad7221 */ /* 0x000fe20000000000 */
[----:B------:R-:W1:Y:S02]  /*3f30*/  LDSM.16.M88.4 R100, [R9+0x1880] ;  /* 0x001880000964783b */ /* 0x000e640000000200 */
[----:B------:R-:W3:Y:S01]  /*3f40*/  MUFU.EX2 R108, R108 ;  /* 0x0000006c006c7308 */ /* 0x000ee20000000800 */
[----:B------:R-:W-:Y:S02]  /*3f50*/  FFMA R94, R94, c[0x0][0x188], -R76 ;  /* 0x000062005e5e7a23 */ /* 0x000fe4000000084c */
[----:B------:R-:W-:Y:S01]  /*3f60*/  FADD R96, R78, R107 ;  /* 0x0000006b4e607221 */ /* 0x000fe20000000000 */
[----:B--2---:R-:W-:Y:S01]  /*3f70*/  HMMA.16816.F32 R124, R88, R72, R124 ;  /* 0x00000048587c723c */ /* 0x004fe2000000187c */
[----:B------:R-:W-:-:S03]  /*3f80*/  FADD R174, R174, R173 ;  /* 0x000000adaeae7221 */ /* 0x000fc60000000000 */
[----:B------:R-:W-:Y:S01]  /*3f90*/  MUFU.EX2 R15, R15 ;  /* 0x0000000f000f7308 */ /* 0x000fe20000000800 */
[----:B------:R-:W-:Y:S02]  /*3fa0*/  FMUL R94, R94, 1.4426950216293334961 ;  /* 0x3fb8aa3b5e5e7820 */ /* 0x000fe40000400000 */
[----:B------:R-:W-:-:S05]  /*3fb0*/  FADD R73, R79, R96 ;  /* 0x000000604f497221 */ /* 0x000fca0000000000 */
[----:B------:R-:W2:Y:S01]  /*3fc0*/  MUFU.EX2 R16, R16 ;  /* 0x0000001000107308 */ /* 0x000ea20000000800 */
[----:B------:R-:W-:Y:S02]  /*3fd0*/  FADD R171, R171, R174 ;  /* 0x000000aeabab7221 */ /* 0x000fe40000000000 */
[----:B------:R-:W-:-:S05]  /*3fe0*/  FFMA R95, R95, c[0x0][0x188], -R76 ;  /* 0x000062005f5f7a23 */ /* 0x000fca000000084c */
[----:B------:R-:W-:Y:S01]  /*3ff0*/  MUFU.EX2 R109, R109 ;  /* 0x0000006d006d7308 */ /* 0x000fe20000000800 */
[----:B------:R-:W-:-:S07]  /*4000*/  FADD R12, R12, R73 ;  /* 0x000000490c0c7221 */ /* 0x000fce0000000000 */
[----:B------:R-:W5:Y:S01]  /*4010*/  MUFU.EX2 R110, R110 ;  /* 0x0000006e006e7308 */ /* 0x000f620000000800 */
[----:B------:R-:W-:Y:S02]  /*4020*/  FADD R171, R104, R171 ;  /* 0x000000ab68ab7221 */ /* 0x000fe40000000000 */
[----:B------:R-:W-:Y:S02]  /*4030*/  FMUL R95, R95, 1.4426950216293334961 ;  /* 0x3fb8aa3b5f5f7820 */ /* 0x000fe40000400000 */
[----:B------:R-:W-:Y:S02]  /*4040*/  FFMA R72, R86, c[0x0][0x188], -R76 ;  /* 0x0000620056487a23 */ /* 0x000fe4000000084c */
[----:B------:R-:W-:Y:S01]  /*4050*/  FADD R73, R13, R12 ;  /* 0x0000000c0d497221 */ /* 0x000fe20000000000 */
[----:B------:R-:W1:Y:S01]  /*4060*/  MUFU.EX2 R17, R17 ;  /* 0x0000001100117308 */ /* 0x000e620000000800 */
[----:B------:R-:W-:Y:S01]  /*4070*/  FFMA R87, R87, c[0x0][0x188], -R76 ;  /* 0x0000620057577a23 */ /* 0x000fe2000000084c */
[C---:B0-----:R-:W-:Y:S01]  /*4080*/  F2FP.PACK_AB R104, R14.reuse, R104 ;  /* 0x000000680e68723e */ /* 0x041fe200000000ff */
[----:B------:R-:W-:Y:S01]  /*4090*/  FADD R14, R14, R171 ;  /* 0x000000ab0e0e7221 */ /* 0x000fe20000000000 */
[----:B---3--:R-:W-:-:S04]  /*40a0*/  F2FP.PACK_AB R105, R108, R13 ;  /* 0x0000000d6c69723e */ /* 0x008fc800000000ff */
[----:B------:R-:W0:Y:S01]  /*40b0*/  MUFU.EX2 R94, R94 ;  /* 0x0000005e005e7308 */ /* 0x000e220000000800 */
[----:B------:R-:W-:Y:S02]  /*40c0*/  FMUL R72, R72, 1.4426950216293334961 ;  /* 0x3fb8aa3b48487820 */ /* 0x000fe40000400000 */
[----:B------:R-:W-:Y:S01]  /*40d0*/  FADD R108, R108, R73 ;  /* 0x000000496c6c7221 */ /* 0x000fe20000000000 */
[----:B--2---:R-:W-:Y:S01]  /*40e0*/  F2FP.PACK_AB R106, R16, R15 ;  /* 0x0000000f106a723e */ /* 0x004fe200000000ff */
[----:B------:R-:W-:-:S03]  /*40f0*/  FMUL R79, R87, 1.4426950216293334961 ;  /* 0x3fb8aa3b574f7820 */ /* 0x000fc60000400000 */
[----:B------:R-:W2:Y:S01]  /*4100*/  MUFU.EX2 R18, R18 ;  /* 0x0000001200127308 */ /* 0x000ea20000000800 */
[----:B------:R-:W-:Y:S01]  /*4110*/  FFMA R70, R70, c[0x0][0x188], -R76 ;  /* 0x0000620046467a23 */ /* 0x000fe2000000084c */
[----:B-----5:R-:W-:Y:S01]  /*4120*/  F2FP.PACK_AB R107, R110, R109 ;  /* 0x0000006d6e6b723e */ /* 0x020fe200000000ff */
[----:B------:R-:W-:-:S05]  /*4130*/  FADD R15, R15, R14 ;  /* 0x0000000e0f0f7221 */ /* 0x000fca0000000000 */
[----:B------:R-:W3:Y:S01]  /*4140*/  MUFU.EX2 R86, R95 ;  /* 0x0000005f00567308 */ /* 0x000ee20000000800 */
[----:B------:R-:W-:Y:S01]  /*4150*/  FADD R109, R109, R108 ;  /* 0x0000006c6d6d7221 */ /* 0x000fe20000000000 */
[----:B----4-:R-:W-:Y:S01]  /*4160*/  HMMA.16816.F32 R64, R88, R80, R64 ;  /* 0x000000505840723c */ /* 0x010fe20000001840 */
[----:B------:R-:W-:Y:S02]  /*4170*/  FFMA R69, R69, c[0x0][0x188], -R6 ;  /* 0x0000620045457a23 */ /* 0x000fe40000000806 */
[----:B------:R-:W-:-:S03]  /*4180*/  FMUL R70, R70, 1.4426950216293334961 ;  /* 0x3fb8aa3b46467820 */ /* 0x000fc60000400000 */
[----:B------:R-:W4:Y:S01]  /*4190*/  MUFU.EX2 R19, R19 ;  /* 0x0000001300137308 */ /* 0x000f220000000800 */
[----:B------:R-:W-:Y:S02]  /*41a0*/  FFMA R71, R71, c[0x0][0x188], -R76 ;  /* 0x0000620047477a23 */ /* 0x000fe4000000084c */
[----:B------:R-:W-:-:S05]  /*41b0*/  FADD R16, R16, R15 ;  /* 0x0000000f10107221 */ /* 0x000fca0000000000 */
[----:B------:R-:W5:Y:S01]  /*41c0*/  MUFU.EX2 R78, R72 ;  /* 0x00000048004e7308 */ /* 0x000f620000000800 */
[----:B------:R-:W-:Y:S02]  /*41d0*/  FADD R109, R110, R109 ;  /* 0x0000006d6e6d7221 */ /* 0x000fe40000000000 */
[----:B------:R-:W-:Y:S02]  /*41e0*/  FMUL R69, R69, 1.4426950216293334961 ;  /* 0x3fb8aa3b45457820 */ /* 0x000fe40000400000 */
[----:B------:R-:W-:-:S03]  /*41f0*/  FMUL R71, R71, 1.4426950216293334961 ;  /* 0x3fb8aa3b47477820 */ /* 0x000fc60000400000 */
[----:B------:R-:W4:Y:S01]  /*4200*/  MUFU.EX2 R79, R79 ;  /* 0x0000004f004f7308 */ /* 0x000f220000000800 */
[----:B------:R-:W-:Y:S02]  /*4210*/  FFMA R118, R118, c[0x0][0x188], -R76 ;  /* 0x0000620076767a23 */ /* 0x000fe4000000084c */
[----:B-1----:R-:W-:Y:S02]  /*4220*/  FADD R13, R17, R16 ;  /* 0x00000010110d7221 */ /* 0x002fe40000000000 */
[----:B0-----:R-:W-:-:S03]  /*4230*/  FADD R109, R94, R109 ;  /* 0x0000006d5e6d7221 */ /* 0x001fc60000000000 */
[----:B------:R-:W0:Y:S01]  /*4240*/  MUFU.EX2 R70, R70 ;  /* 0x0000004600467308 */ /* 0x000e220000000800 */
[----:B------:R-:W-:Y:S02]  /*4250*/  FFMA R119, R119, c[0x0][0x188], -R76 ;  /* 0x0000620077777a23 */ /* 0x000fe4000000084c */
[----:B------:R-:W-:Y:S02]  /*4260*/  FMUL R80, R118, 1.4426950216293334961 ;  /* 0x3fb8aa3b76507820 */ /* 0x000fe40000400000 */
[----:B--2---:R-:W-:Y:S02]  /*4270*/  FADD R12, R18, R13 ;  /* 0x0000000d120c7221 */ /* 0x004fe40000000000 */
[----:B---3--:R-:W-:Y:S01]  /*4280*/  FADD R109, R86, R109 ;  /* 0x0000006d566d7221 */ /* 0x008fe20000000000 */
[----:B------:R-:W1:Y:S01]  /*4290*/  MUFU.EX2 R69, R69 ;  /* 0x0000004500457308 */ /* 0x000e620000000800 */
[----:B------:R-:W-:Y:S02]  /*42a0*/  FMUL R93, R93, 1.4426950216293334961 ;  /* 0x3fb8aa3b5d5d7820 */ /* 0x000fe40000400000 */
[----:B------:R-:W-:-:S02]  /*42b0*/  FMUL R81, R119, 1.4426950216293334961 ;  /* 0x3fb8aa3b77517820 */ /* 0x000fc40000400000 */
[----:B----4-:R-:W-:-:S03]  /*42c0*/  FADD R87, R19, R12 ;  /* 0x0000000c13577221 */ /* 0x010fc60000000000 */
[----:B------:R-:W2:Y:S01]  /*42d0*/  MUFU.EX2 R71, R71 ;  /* 0x0000004700477308 */ /* 0x000ea20000000800 */
[----:B-----5:R-:W-:Y:S01]  /*42e0*/  FADD R96, R78, R109 ;  /* 0x0000006d4e607221 */ /* 0x020fe20000000000 */
[----:B------:R-:W-:Y:S01]  /*42f0*/  HMMA.16816.F32 R128, R88, R100, R128 ;  /* 0x000000645880723c */ /* 0x000fe20000001880 */
[----:B------:R-:W-:Y:S01]  /*4300*/  FADD R16, R68, R87 ;  /* 0x0000005744107221 */ /* 0x000fe20000000000 */
[----:B------:R-:W-:Y:S04]  /*4310*/  LDSM.16.M88.4 R12, [R176+0x1880] ;  /* 0x00188000b00c783b */ /* 0x000fe80000000200 */
[----:B------:R-:W3:Y:S01]  /*4320*/  MUFU.EX2 R80, R80 ;  /* 0x0000005000507308 */ /* 0x000ee20000000800 */
[----:B------:R-:W-:Y:S01]  /*4330*/  FADD R87, R79, R96 ;  /* 0x000000604f577221 */ /* 0x000fe20000000000 */
[----:B------:R-:W-:Y:S01]  /*4340*/  HMMA.16816.F32 R64, R104, R82, R64 ;  /* 0x000000526840723c */ /* 0x000fe20000001840 */
[----:B------:R-:W-:Y:S01]  /*4350*/  FADD R16, R77, R16 ;  /* 0x000000104d107221 */ /* 0x000fe20000000000 */
[----:B------:R-:W-:Y:S04]  /*4360*/  LDSM.16.M88.4 R88, [R176+0x80] ;  /* 0x00008000b058783b */ /* 0x000fe80000000200 */
[----:B------:R-:W4:Y:S01]  /*4370*/  MUFU.EX2 R93, R93 ;  /* 0x0000005d005d7308 */ /* 0x000f220000000800 */
[----:B0-----:R-:W-:-:S07]  /*4380*/  FADD R96, R70, R87 ;  /* 0x0000005746607221 */ /* 0x001fce0000000000 */
[----:B------:R-:W0:Y:S01]  /*4390*/  MUFU.EX2 R81, R81 ;  /* 0x0000005100517308 */ /* 0x000e220000000800 */
[----:B-1----:R-:W-:Y:S02]  /*43a0*/  FADD R83, R69, R16 ;  /* 0x0000001045537221 */ /* 0x002fe40000000000 */
[----:B--2---:R-:W-:Y:S01]  /*43b0*/  FADD R87, R71, R96 ;  /* 0x0000006047577221 */ /* 0x004fe20000000000 */
[----:B------:R-:W-:Y:S01]  /*43c0*/  HMMA.16816.F32 R72, R104, R74, R124 ;  /* 0x0000004a6848723c */ /* 0x000fe2000000187c */
[----:B------:R-:W-:Y:S01]  /*43d0*/  LDSM.16.M88.4 R124, [R176+0x880] ;  /* 0x00088000b07c783b */ /* 0x000fe20000000200 */
[----:B------:R-:W-:Y:S02]  /*43e0*/  FADD R16, R92, R83 ;  /* 0x000000535c107221 */ /* 0x000fe40000000000 */
[----:B---3--:R-:W-:Y:S02]  /*43f0*/  FADD R96, R80, R87 ;  /* 0x0000005750607221 */ /* 0x008fe40000000000 */
[----:B----4-:R-:W-:-:S02]  /*4400*/  FADD R82, R93, R16 ;  /* 0x000000105d527221 */ /* 0x010fc40000000000 */
[----:B0-----:R-:W-:-:S03]  /*4410*/  FADD R96, R81, R96 ;  /* 0x0000006051607221 */ /* 0x001fc60000000000 */
[----:B------:R-:W0:Y:S04]  /*4420*/  SHFL.BFLY PT, R83, R82, 0x2, 0x1f ;  /* 0x0c401f0052537f89 */ /* 0x000e2800000e0000 */
[----:B------:R-:W1:Y:S01]  /*4430*/  SHFL.BFLY PT, R87, R96, 0x2, 0x1f ;  /* 0x0c401f0060577f89 */ /* 0x000e6200000e0000 */
[C---:B------:R-:W-:Y:S08]  /*4440*/  HMMA.16816.F32 R128, R104.reuse, R102, R128 ;  /* 0x000000666880723c */ /* 0x040ff00000001880 */
[----:B------:R-:W-:Y:S01]  /*4450*/  HMMA.16816.F32 R148, R104, R98, R148 ;  /* 0x000000626894723c */ /* 0x000fe20000001894 */
[----:B------:R-:W-:-:S02]  /*4460*/  F2FP.PACK_AB R16, R18, R17 ;  /* 0x000000111210723e */ /* 0x000fc400000000ff */
[----:B------:R-:W-:Y:S02]  /*4470*/  F2FP.PACK_AB R18, R68, R19 ;  /* 0x000000134412723e */ /* 0x000fe400000000ff */
[----:B------:R-:W-:Y:S02]  /*4480*/  F2FP.PACK_AB R17, R86, R94 ;  /* 0x0000005e5611723e */ /* 0x000fe400000000ff */
[----:B------:R-:W-:Y:S01]  /*4490*/  F2FP.PACK_AB R19, R79, R78 ;  /* 0x0000004e4f13723e */ /* 0x000fe200000000ff */
[----:B0-----:R-:W-:Y:S02]  /*44a0*/  FADD R83, R82, R83 ;  /* 0x0000005352537221 */ /* 0x001fe40000000000 */
[----:B-1----:R-:W-:-:S06]  /*44b0*/  FADD R87, R96, R87 ;  /* 0x0000005760577221 */ /* 0x002fcc0000000000 */
[C---:B------:R-:W-:Y:S01]  /*44c0*/  HMMA.16816.F32 R128, R16.reuse, R12, R128 ;  /* 0x0000000c1080723c */ /* 0x040fe20000001880 */
[----:B------:R-:W0:Y:S04]  /*44d0*/  SHFL.BFLY PT, R12, R83, 0x1, 0x1f ;  /* 0x0c201f00530c7f89 */ /* 0x000e2800000e0000 */
[----:B------:R-:W1:Y:S03]  /*44e0*/  SHFL.BFLY PT, R68, R87, 0x1, 0x1f ;  /* 0x0c201f0057447f89 */ /* 0x000e6600000e0000 */
[C---:B------:R-:W-:Y:S08]  /*44f0*/  HMMA.16816.F32 R148, R16.reuse, R88, R148 ;  /* 0x000000581094723c */ /* 0x040ff00000001894 */
[C---:B------:R-:W-:Y:S08]  /*4500*/  HMMA.16816.F32 R72, R16.reuse, R124, R72 ;  /* 0x0000007c1048723c */ /* 0x040ff00000001848 */
[----:B------:R-:W-:Y:S01]  /*4510*/  HMMA.16816.F32 R64, R16, R120, R64 ;  /* 0x000000781040723c */ /* 0x000fe20000001840 */
[----:B------:R-:W-:-:S04]  /*4520*/  IADD3 R3, R3, 0x80, RZ ;  /* 0x0000008003037810 */ /* 0x000fc80007ffe0ff */
[----:B------:R-:W-:Y:S02]  /*4530*/  ISETP.GE.AND P0, PT, R3, c[0x0][0x1d0], PT ;  /* 0x0000740003007a0c */ /* 0x000fe40003f06270 */
[----:B------:R-:W-:Y:S02]  /*4540*/  F2FP.PACK_AB R16, R69, R77 ;  /* 0x0000004d4510723e */ /* 0x000fe400000000ff */
[----:B------:R-:W-:Y:S02]  /*4550*/  F2FP.PACK_AB R17, R71, R70 ;  /* 0x000000464711723e */ /* 0x000fe400000000ff */
[----:B------:R-:W-:Y:S02]  /*4560*/  F2FP.PACK_AB R18, R93, R92 ;  /* 0x0000005c5d12723e */ /* 0x000fe400000000ff */
[----:B------:R-:W-:Y:S01]  /*4570*/  F2FP.PACK_AB R19, R81, R80 ;  /* 0x000000505113723e */ /* 0x000fe200000000ff */
[----:B0-----:R-:W-:Y:S01]  /*4580*/  FADD R83, R83, R12 ;  /* 0x0000000c53537221 */ /* 0x001fe20000000000 */
[----:B------:R-:W-:Y:S01]  /*4590*/  MOV R13, 0x80 ;  /* 0x00000080000d7802 */ /* 0x000fe20000000f00 */
[----:B-1----:R-:W-:Y:S01]  /*45a0*/  FADD R68, R87, R68 ;  /* 0x0000004457447221 */ /* 0x002fe20000000000 */
[----:B------:R-:W-:-:S03]  /*45b0*/  MOV R176, R6 ;  /* 0x0000000600b07202 */ /* 0x000fc60000000f00 */
[----:B------:R-:W-:Y:S01]  /*45c0*/  HMMA.16816.F32 R148, R16, R90, R148 ;  /* 0x0000005a1094723c */ /* 0x000fe20000001894 */
[C---:B------:R-:W-:Y:S01]  /*45d0*/  IMAD R2, R13.reuse, c[0x0][0x1b4], R2 ;  /* 0x00006d000d027a24 */ /* 0x040fe200078e0202 */
[----:B------:R-:W-:Y:S01]  /*45e0*/  MOV R175, R76 ;  /* 0x0000004c00af7202 */ /* 0x000fe20000000f00 */
[----:B------:R-:W-:Y:S02]  /*45f0*/  IMAD R7, R13, c[0x0][0x1a4], R7 ;  /* 0x000069000d077a24 */ /* 0x000fe400078e0207 */
[----:B------:R-:W-:-:S03]  /*4600*/  FFMA R4, R84, R4, R83 ;  /* 0x0000000454047223 */ /* 0x000fc60000000053 */
[----:B------:R-:W-:Y:S01]  /*4610*/  HMMA.16816.F32 R124, R16, R126, R72 ;  /* 0x0000007e107c723c */ /* 0x000fe20000001848 */
[----:B------:R-:W-:-:S07]  /*4620*/  FFMA R11, R85, R11, R68 ;  /* 0x0000000b550b7223 */ /* 0x000fce0000000044 */
[C---:B------:R-:W-:Y:S08]  /*4630*/  HMMA.16816.F32 R120, R16.reuse, R122, R64 ;  /* 0x0000007a1078723c */ /* 0x040ff00000001840 */
[----:B------:R-:W-:Y:S01]  /*4640*/  HMMA.16816.F32 R128, R16, R14, R128 ;  /* 0x0000000e1080723c */ /* 0x000fe20000001880 */
[----:B------:R-:W-:Y:S01]  /*4650*/  @P0 CALL.REL.NOINC `(.L_x_1) ;  /* 0x0000001000000944 */ /* 0x000fe20003c00000 */
[----:B------:R-:W-:Y:S06]  /*4660*/  BRA `(.L_x_2) ;  /* 0xffffcf9000007947 */ /* 0x000fec000383ffff */
.L_x_1:
[----:B------:R-:W-:-:S09]  /*4670*/  NOP ;  /* 0x0000000000007918 */ /* 0x000fd20000000000 */
[----:B------:R-:W-:-:S07]  /*4680*/  MOV R20, R6 ;  /* 0x0000000600147202 */ /* 0x000fce0000000f00 */
.L_x_0:
[----:B------:R-:W1:Y:S01]  /*4690*/  S2R R35, SR_TID.X ;  /* 0x0000000000237919 */ /* 0x000e620000002100 */
[----:B0-----:R-:W-:Y:S01]  /*46a0*/  MOV R17, R4 ;  /* 0x0000000400117202 */ /* 0x001fe20000000f00 */
[----:B------:R-:W-:Y:S01]  /*46b0*/  IMAD R6, R252, c[0x0][0x1c4], RZ ;  /* 0x00007100fc067a24 */ /* 0x000fe200078e02ff */
[----:B------:R-:W-:Y:S01]  /*46c0*/  MOV R15, R11 ;  /* 0x0000000b000f7202 */ /* 0x000fe20000000f00 */
[----:B------:R-:W0:Y:S01]  /*46d0*/  S2R R7, SR_TID.X ;  /* 0x0000000000077919 */ /* 0x000e220000002100 */
[C---:B------:R-:W-:Y:S01]  /*46e0*/  FSETP.GEU.AND P3, PT, R17.reuse, 1.175494350822287508e-38, PT ;  /* 0x008000001100780b */ /* 0x040fe20003f6e000 */
[----:B------:R-:W-:Y:S01]  /*46f0*/  FMUL R0, R17, 8388608 ;  /* 0x4b00000011007820 */ /* 0x000fe20000400000 */
[----:B------:R-:W-:Y:S01]  /*4700*/  FSETP.GEU.AND P4, PT, R15, 1.175494350822287508e-38, PT ;  /* 0x008000000f00780b */ /* 0x000fe20003f8e000 */
[----:B------:R-:W2:Y:S01]  /*4710*/  S2R R33, SR_CTAID.Y ;  /* 0x0000000000217919 */ /* 0x000ea20000002600 */
[----:B------:R-:W-:-:S02]  /*4720*/  SHF.L.U32 R8, R6, 0x1, RZ ;  /* 0x0000000106087819 */ /* 0x000fc400000006ff */
[----:B------:R-:W-:Y:S01]  /*4730*/  FSEL R31, R0, R17, !P3 ;  /* 0x00000011001f7208 */ /* 0x000fe20005800000 */
[----:B------:R-:W3:Y:S01]  /*4740*/  S2R R9, SR_TID.X ;  /* 0x0000000000097919 */ /* 0x000ee20000002100 */
[----:B------:R-:W-:Y:S02]  /*4750*/  FSETP.GT.AND P1, PT, |R15|, 8.50705917302346158658e+37, PT ;  /* 0x7e8000000f00780b */ /* 0x000fe40003f24200 */
[----:B------:R-:W-:Y:S01]  /*4760*/  IADD3 R0, R31, -0x3f3504f3, RZ ;  /* 0xc0cafb0d1f007810 */ /* 0x000fe20007ffe0ff */
[----:B------:R-:W4:Y:S01]  /*4770*/  S2R R28, SR_TID.X ;  /* 0x00000000001c7919 */ /* 0x000f220000002100 */
[----:B------:R-:W-:Y:S02]  /*4780*/  FSETP.GEU.AND P2, PT, |R15|, 1.175494350822287508e-38, PT ;  /* 0x008000000f00780b */ /* 0x000fe40003f4e200 */
[----:B------:R-:W-:Y:S01]  /*4790*/  MOV R27, 0x3dc6b27f ;  /* 0x3dc6b27f001b7802 */ /* 0x000fe20000000f00 */
[----:B------:R-:W-:Y:S01]  /*47a0*/  BAR.SYNC.DEFER_BLOCKING 0x0 ;  /* 0x0000000000007b1d */ /* 0x000fe20000010000 */
[----:B-1----:R-:W-:-:S02]  /*47b0*/  SHF.L.U32 R2, R35, 0x2, RZ ;  /* 0x0000000223027819 */ /* 0x002fc400000006ff */
[----:B------:R-:W-:-:S03]  /*47c0*/  SHF.L.U32 R10, R35, 0x6, RZ ;  /* 0x00000006230a7819 */ /* 0x000fc600000006ff */
[----:B------:R-:W-:Y:S01]  /*47d0*/  @P1 FMUL R130, R130, 0.25 ;  /* 0x3e80000082821820 */ /* 0x000fe20000400000 */
[----:B------:R-:W-:Y:S01]  /*47e0*/  LOP3.LUT R5, R2, 0xb8, RZ, 0xc0, !PT ;  /* 0x000000b802057812 */ /* 0x000fe200078ec0ff */
[----:B------:R-:W-:Y:S01]  /*47f0*/  FMUL R2, R15, 8388608 ;  /* 0x4b0000000f027820 */ /* 0x000fe20000400000 */
[----:B0-----:R-:W-:Y:S01]  /*4800*/  SHF.L.U32 R7, R7, 0x3, RZ ;  /* 0x0000000307077819 */ /* 0x001fe200000006ff */
[----:B------:R-:W-:Y:S01]  /*4810*/  @P1 FMUL R122, R122, 0.25 ;  /* 0x3e8000007a7a1820 */ /* 0x000fe20000400000 */
[----:B------:R-:W-:Y:S01]  /*4820*/  LOP3.LUT R11, R5, 0x40, R10, 0xf8, !PT ;  /* 0x00000040050b7812 */ /* 0x000fe200078ef80a */
[----:B--2---:R-:W-:Y:S01]  /*4830*/  IMAD R4, R33, c[0x0][0x1c0], RZ ;  /* 0x0000700021047a24 */ /* 0x004fe200078e02ff */
[----:B------:R-:W-:Y:S01]  /*4840*/  FSEL R34, R2, R15, !P4 ;  /* 0x0000000f02227208 */ /* 0x000fe20006000000 */
[----:B------:R-:W-:Y:S01]  /*4850*/  @P1 FMUL R15, R15, 0.25 ;  /* 0x3e8000000f0f1820 */ /* 0x000fe20000400000 */
[----:B------:R-:W-:Y:S01]  /*4860*/  LOP3.LUT R2, R0, 0xff800000, RZ, 0xc0, !PT ;  /* 0xff80000000027812 */ /* 0x000fe200078ec0ff */
[----:B------:R-:W-:Y:S01]  /*4870*/  @P1 FMUL R131, R131, 0.25 ;  /* 0x3e80000083831820 */ /* 0x000fe20000400000 */
[----:B------:R-:W-:Y:S01]  /*4880*/  LOP3.LUT R10, R7, 0x180, RZ, 0xc0, !PT ;  /* 0x00000180070a7812 */ /* 0x000fe200078ec0ff */
[----:B------:R-:W-:Y:S01]  /*4890*/  @!P2 FMUL R15, R15, 16777216 ;  /* 0x4b8000000f0fa820 */ /* 0x000fe20000400000 */
[----:B------:R-:W-:Y:S01]  /*48a0*/  IADD3 R0, R34, -0x3f3504f3, RZ ;  /* 0xc0cafb0d22007810 */ /* 0x000fe20007ffe0ff */
[----:B------:R-:W-:Y:S01]  /*48b0*/  @P1 FMUL R123, R123, 0.25 ;  /* 0x3e8000007b7b1820 */ /* 0x000fe20000400000 */
[----:B------:R-:W-:Y:S01]  /*48c0*/  SHF.R.U32.HI R7, RZ, 0x1, R35 ;  /* 0x00000001ff077819 */ /* 0x000fe20000011623 */
[----:B------:R-:W-:Y:S01]  /*48d0*/  @P1 FMUL R127, R127, 0.25 ;  /* 0x3e8000007f7f1820 */ /* 0x000fe20000400000 */
[----:B------:R-:W-:Y:S01]  /*48e0*/  LOP3.LUT R5, R0, 0xff800000, RZ, 0xc0, !PT ;  /* 0xff80000000057812 */ /* 0x000fe200078ec0ff */
[----:B------:R-:W-:Y:S01]  /*48f0*/  @P1 FMUL R126, R126, 0.25 ;  /* 0x3e8000007e7e1820 */ /* 0x000fe20000400000 */
[C---:B------:R-:W-:Y:S01]  /*4900*/  SHF.L.U32 R3, R4.reuse, 0x1, RZ ;  /* 0x0000000104037819 */ /* 0x040fe200000006ff */
[----:B------:R-:W-:Y:S01]  /*4910*/  IMAD.HI R4, R4, 0x2, RZ ;  /* 0x0000000204047827 */ /* 0x000fe200078e02ff */
[----:B---3--:R-:W-:-:S02]  /*4920*/  LOP3.LUT R12, R9, 0x7, RZ, 0xc0, !PT ;  /* 0x00000007090c7812 */ /* 0x008fc400078ec0ff */
[----:B------:R-:W-:Y:S01]  /*4930*/  LOP3.LUT R0, R7, 0x4, RZ, 0xc0, !PT ;  /* 0x0000000407007812 */ /* 0x000fe200078ec0ff */
[----:B------:R-:W-:Y:S01]  /*4940*/  IMAD.HI R9, R6, 0x2, RZ ;  /* 0x0000000206097827 */ /* 0x000fe200078e02ff */
[----:B------:R-:W-:Y:S01]  /*4950*/  IADD3 R30, P0, P5, R8, c[0x0][0x178], R3 ;  /* 0x00005e00081e7a10 */ /* 0x000fe20007d1e003 */
[----:B------:R-:W0:Y:S01]  /*4960*/  I2F R7, R5 ;  /* 0x0000000500077306 */ /* 0x000e220000201400 */
[----:B------:R-:W-:Y:S01]  /*4970*/  LEA R13, R12, R0, 0x3 ;  /* 0x000000000c0d7211 */ /* 0x000fe200078e18ff */
[----:B------:R-:W-:Y:S01]  /*4980*/  @P1 FMUL R151, R151, 0.25 ;  /* 0x3e80000097971820 */ /* 0x000fe20000400000 */
[----:B------:R-:W-:Y:S01]  /*4990*/  FSEL R0, RZ, -23, P3 ;  /* 0xc1b80000ff007808 */ /* 0x000fe20001800000 */
[----:B------:R-:W-:Y:S01]  /*49a0*/  @P1 FMUL R150, R150, 0.25 ;  /* 0x3e80000096961820 */ /* 0x000fe20000400000 */
[----:B------:R-:W-:Y:S01]  /*49b0*/  FSETP.GT.AND P3, PT, |R17|, 8.50705917302346158658e+37, PT ;  /* 0x7e8000001100780b */ /* 0x000fe20003f64200 */
[----:B------:R-:W-:Y:S01]  /*49c0*/  @!P2 FMUL R130, R130, 16777216 ;  /* 0x4b8000008282a820 */ /* 0x000fe20000400000 */
[----:B------:R-:W-:Y:S01]  /*49d0*/  IADD3.X R32, R9, c[0x0][0x17c], R4, P0, P5 ;  /* 0x00005f0009207a10 */ /* 0x000fe200007ea404 */
[----:B------:R-:W1:Y:S01]  /*49e0*/  I2F R3, R2 ;  /* 0x0000000200037306 */ /* 0x000e620000201400 */
[----:B------:R-:W-:Y:S01]  /*49f0*/  FSEL R4, RZ, -23, P4 ;  /* 0xc1b80000ff047808 */ /* 0x000fe20002000000 */
[----:B------:R-:W-:Y:S01]  /*4a00*/  @!P2 FMUL R122, R122, 16777216 ;  /* 0x4b8000007a7aa820 */ /* 0x000fe20000400000 */
[----:B------:R-:W-:Y:S01]  /*4a10*/  FSETP.GEU.AND P4, PT, |R17|, 1.175494350822287508e-38, PT ;  /* 0x008000001100780b */ /* 0x000fe20003f8e200 */
[----:B------:R-:W-:Y:S01]  /*4a20*/  @!P2 FMUL R131, R131, 16777216 ;  /* 0x4b8000008383a820 */ /* 0x000fe20000400000 */
[--C-:B------:R-:W-:Y:S01]  /*4a30*/  SHF.R.S32.HI R8, RZ, 0x4, R35.reuse ;  /* 0x00000004ff087819 */ /* 0x100fe20000011423 */
[----:B------:R-:W-:Y:S01]  /*4a40*/  @!P2 FMUL R123, R123, 16777216 ;  /* 0x4b8000007b7ba820 */ /* 0x000fe20000400000 */
[----:B------:R-:W-:Y:S01]  /*4a50*/  LEA R10, R12, R10, 0x4 ;  /* 0x0000000a0c0a7211 */ /* 0x000fe200078e20ff */
[----:B0-----:R-:W-:Y:S01]  /*4a60*/  FFMA.FTZ R18, R7, 1.1920928955078125e-07, R4 ;  /* 0x3400000007127823 */ /* 0x001fe20000010004 */
[----:B------:R-:W-:Y:S01]  /*4a70*/  SGXT R8, R8, 0x1 ;  /* 0x000000010808781a */ /* 0x000fe20000000200 */
[----:B------:R-:W-:Y:S01]  /*4a80*/  @P3 FMUL R17, R17, 0.25 ;  /* 0x3e80000011113820 */ /* 0x000fe20000400000 */
[----:B------:R-:W-:Y:S01]  /*4a90*/  LOP3.LUT R9, R10, 0x48, R35, 0x78, !PT ;  /* 0x000000480a097812 */ /* 0x000fe200078e7823 */
[----:B------:R-:W-:Y:S01]  /*4aa0*/  @P3 FMUL R124, R124, 0.25 ;  /* 0x3e8000007c7c3820 */ /* 0x000fe20000400000 */
[----:B------:R-:W-:Y:S01]  /*4ab0*/  LOP3.LUT R24, R11, 0x240, R8, 0x78, !PT ;  /* 0x000002400b187812 */ /* 0x000fe200078e7808 */
[----:B------:R-:W-:Y:S01]  /*4ac0*/  @P3 FMUL R148, R148, 0.25 ;  /* 0x3e80000094943820 */ /* 0x000fe20000400000 */
[----:B------:R-:W-:Y:S01]  /*4ad0*/  SHF.L.U32 R8, R35, 0x7, RZ ;  /* 0x0000000723087819 */ /* 0x000fe200000006ff */
[----:B------:R-:W-:Y:S01]  /*4ae0*/  @!P4 FMUL R17, R17, 16777216 ;  /* 0x4b8000001111c820 */ /* 0x000fe20000400000 */
[----:B------:R-:W-:Y:S01]  /*4af0*/  LOP3.LUT R6, R35, 0x10, RZ, 0xc0, !PT ;  /* 0x0000001023067812 */ /* 0x000fe200078ec0ff */
[----:B-1----:R-:W-:Y:S01]  /*4b00*/  FFMA.FTZ R0, R3, 1.1920928955078125e-07, R0 ;  /* 0x3400000003007823 */ /* 0x002fe20000010000 */
[----:B------:R-:W-:Y:S01]  /*4b10*/  LOP3.LUT R25, R9, 0x600, R8, 0xf8, !PT ;  /* 0x0000060009197812 */ /* 0x000fe200078ef808 */
[----:B------:R-:W0:Y:S01]  /*4b20*/  MUFU.RCP R7, R17 ;  /* 0x0000001100077308 */ /* 0x000e220000001000 */
[----:B------:R-:W-:Y:S01]  /*4b30*/  @P3 FMUL R129, R129, 0.25 ;  /* 0x3e80000081813820 */ /* 0x000fe20000400000 */
[----:B------:R-:W-:Y:S01]  /*4b40*/  LEA R26, R6, R13, 0x2 ;  /* 0x0000000d061a7211 */ /* 0x000fe200078e10ff */
[----:B------:R-:W-:Y:S01]  /*4b50*/  @P3 FMUL R128, R128, 0.25 ;  /* 0x3e80000080803820 */ /* 0x000fe20000400000 */
[----:B----4-:R-:W-:Y:S01]  /*4b60*/  SHF.R.U32.HI R28, RZ, 0x5, R28 ;  /* 0x00000005ff1c7819 */ /* 0x010fe2000001161c */
[----:B------:R-:W-:Y:S01]  /*4b70*/  @P3 FMUL R121, R121, 0.25 ;  /* 0x3e80000079793820 */ /* 0x000fe20000400000 */
[----:B------:R-:W-:Y:S01]  /*4b80*/  IADD3 R5, R34, -R5, RZ ;  /* 0x8000000522057210 */ /* 0x000fe20007ffe0ff */
[----:B------:R-:W-:Y:S01]  /*4b90*/  @P3 FMUL R120, R120, 0.25 ;  /* 0x3e80000078783820 */ /* 0x000fe20000400000 */
[----:B------:R1:W2:Y:S01]  /*4ba0*/  MUFU.RCP R3, R15 ;  /* 0x0000000f00037308 */ /* 0x0002a20000001000 */
[----:B------:R-:W-:Y:S01]  /*4bb0*/  @P3 FMUL R125, R125, 0.25 ;  /* 0x3e8000007d7d3820 */ /* 0x000fe20000400000 */
[----:B------:R-:W-:Y:S01]  /*4bc0*/  SGXT.U32 R28, R28, 0x2 ;  /* 0x000000021c1c781a */ /* 0x000fe20000000000 */
[----:B------:R-:W-:Y:S01]  /*4bd0*/  @P3 FMUL R149, R149, 0.25 ;  /* 0x3e80000095953820 */ /* 0x000fe20000400000 */
[----:B------:R-:W-:Y:S01]  /*4be0*/  IADD3 R2, R31, -R2, RZ ;  /* 0x800000021f027210 */ /* 0x000fe20007ffe0ff */
[----:B------:R-:W-:Y:S01]  /*4bf0*/  @!P4 FMUL R124, R124, 16777216 ;  /* 0x4b8000007c7cc820 */ /* 0x000fe20000400000 */
[----:B------:R-:W-:Y:S01]  /*4c00*/  ISETP.GE.U32.AND P1, PT, R34, 0x7f800000, PT ;  /* 0x7f8000002200780c */ /* 0x000fe20003f26070 */
[----:B------:R-:W-:Y:S01]  /*4c10*/  @!P4 FMUL R148, R148, 16777216 ;  /* 0x4b8000009494c820 */ /* 0x000fe20000400000 */
[----:B------:R-:W-:Y:S01]  /*4c20*/  LOP3.LUT P0, RZ, R35, 0x60, RZ, 0xc0, !PT ;  /* 0x0000006023ff7812 */ /* 0x000fe2000780c0ff */
[----:B------:R-:W-:-:S02]  /*4c30*/  @!P4 FMUL R129, R129, 16777216 ;  /* 0x4b8000008181c820 */ /* 0x000fc40000400000 */
[----:B------:R-:W-:Y:S02]  /*4c40*/  @!P4 FMUL R128, R128, 16777216 ;  /* 0x4b8000008080c820 */ /* 0x000fe40000400000 */
[----:B------:R-:W-:Y:S02]  /*4c50*/  @!P4 FMUL R121, R121, 16777216 ;  /* 0x4b8000007979c820 */ /* 0x000fe40000400000 */
[----:B------:R-:W-:Y:S02]  /*4c60*/  @!P4 FMUL R120, R120, 16777216 ;  /* 0x4b8000007878c820 */ /* 0x000fe40000400000 */
[----:B------:R-:W-:Y:S02]  /*4c70*/  @!P4 FMUL R125, R125, 16777216 ;  /* 0x4b8000007d7dc820 */ /* 0x000fe40000400000 */
[----:B------:R-:W-:Y:S02]  /*4c80*/  @!P4 FMUL R149, R149, 16777216 ;  /* 0x4b8000009595c820 */ /* 0x000fe40000400000 */
[----:B------:R-:W-:-:S02]  /*4c90*/  @!P2 FMUL R127, R127, 16777216 ;  /* 0x4b8000007f7fa820 */ /* 0x000fc40000400000 */
[----:B------:R-:W-:Y:S02]  /*4ca0*/  @!P2 FMUL R126, R126, 16777216 ;  /* 0x4b8000007e7ea820 */ /* 0x000fe40000400000 */
[----:B------:R-:W-:Y:S02]  /*4cb0*/  @!P2 FMUL R151, R151, 16777216 ;  /* 0x4b8000009797a820 */ /* 0x000fe40000400000 */
[----:B------:R-:W-:Y:S01]  /*4cc0*/  @!P2 FMUL R150, R150, 16777216 ;  /* 0x4b8000009696a820 */ /* 0x000fe20000400000 */
[----:B------:R-:W-:Y:S01]  /*4cd0*/  ISETP.GE.U32.AND P2, PT, R31, 0x7f800000, PT ;  /* 0x7f8000001f00780c */ /* 0x000fe20003f46070 */
[C---:B0-----:R-:W-:Y:S02]  /*4ce0*/  FMUL R17, R7.reuse, R124 ;  /* 0x0000007c07117220 */ /* 0x041fe40000400000 */
[C---:B------:R-:W-:Y:S02]  /*4cf0*/  FMUL R22, R7.reuse, R148 ;  /* 0x0000009407167220 */ /* 0x040fe40000400000 */
[----:B------:R-:W-:-:S02]  /*4d00*/  FMUL R8, R7, R129 ;  /* 0x0000008107087220 */ /* 0x000fc40000400000 */
[----:B------:R-:W-:Y:S01]  /*4d10*/  FMUL R9, R7, R128 ;  /* 0x0000008007097220 */ /* 0x000fe20000400000 */
[----:B------:R-:W-:Y:S01]  /*4d20*/  F2FP.PACK_AB R22, R17, R22 ;  /* 0x000000161116723e */ /* 0x000fe200000000ff */
[C---:B-1----:R-:W-:Y:S02]  /*4d30*/  FMUL R15, R7.reuse, R121 ;  /* 0x00000079070f7220 */ /* 0x042fe40000400000 */
[C---:B------:R-:W-:Y:S02]  /*4d40*/  FMUL R10, R7.reuse, R120 ;  /* 0x00000078070a7220 */ /* 0x040fe40000400000 */
[----:B------:R-:W-:Y:S01]  /*4d50*/  FMUL R16, R7, R125 ;  /* 0x0000007d07107220 */ /* 0x000fe20000400000 */
[----:B------:R-:W-:Y:S01]  /*4d60*/  F2FP.PACK_AB R17, R8, R15 ;  /* 0x0000000f0811723e */ /* 0x000fe200000000ff */
[----:B--2---:R-:W-:Y:S01]  /*4d70*/  FMUL R6, R3, R130 ;  /* 0x0000008203067220 */ /* 0x004fe20000400000 */
[----:B------:R-:W-:Y:S01]  /*4d80*/  F2FP.PACK_AB R23, R9, R10 ;  /* 0x0000000a0917723e */ /* 0x000fe200000000ff */
[----:B------:R-:W-:-:S02]  /*4d90*/  FMUL R13, R3, R122 ;  /* 0x0000007a030d7220 */ /* 0x000fc40000400000 */
[----:B------:R-:W-:Y:S02]  /*4da0*/  FMUL R7, R7, R149 ;  /* 0x0000009507077220 */ /* 0x000fe40000400000 */
[C---:B------:R-:W-:Y:S01]  /*4db0*/  FMUL R4, R3.reuse, R131 ;  /* 0x0000008303047220 */ /* 0x040fe20000400000 */
[----:B------:R-:W-:Y:S01]  /*4dc0*/  F2FP.PACK_AB R15, R6, R13 ;  /* 0x0000000d060f723e */ /* 0x000fe200000000ff */
[C---:B------:R-:W-:Y:S01]  /*4dd0*/  FMUL R11, R3.reuse, R123 ;  /* 0x0000007b030b7220 */ /* 0x040fe20000400000 */
[----:B------:R-:W-:Y:S01]  /*4de0*/  F2FP.PACK_AB R16, R16, R7 ;  /* 0x000000071010723e */ /* 0x000fe200000000ff */
[C---:B------:R-:W-:Y:S01]  /*4df0*/  FMUL R12, R3.reuse, R127 ;  /* 0x0000007f030c7220 */ /* 0x040fe20000400000 */
[----:B------:R-:W-:Y:S01]  /*4e00*/  LOP3.LUT R6, R24, 0x8, RZ, 0x3c, !PT ;  /* 0x0000000818067812 */ /* 0x000fe200078e3cff */
[C---:B------:R-:W-:Y:S01]  /*4e10*/  FMUL R14, R3.reuse, R126 ;  /* 0x0000007e030e7220 */ /* 0x040fe20000400000 */
[----:B------:R-:W-:Y:S01]  /*4e20*/  F2FP.PACK_AB R11, R4, R11 ;  /* 0x0000000b040b723e */ /* 0x000fe200000000ff */
[C---:B------:R-:W-:Y:S01]  /*4e30*/  FMUL R19, R3.reuse, R151 ;  /* 0x0000009703137220 */ /* 0x040fe20000400000 */
[----:B------:R0:W-:Y:S01]  /*4e40*/  STS.64 [R24], R22 ;  /* 0x0000001618007388 */ /* 0x0001e20000000a00 */
[----:B------:R-:W-:-:S02]  /*4e50*/  FMUL R21, R3, R150 ;  /* 0x0000009603157220 */ /* 0x000fc40000400000 */
[----:B------:R-:W-:Y:S01]  /*4e60*/  FADD R2, R2, -1 ;  /* 0xbf80000002027421 */ /* 0x000fe20000000000 */
[----:B------:R-:W-:Y:S01]  /*4e70*/  F2FP.PACK_AB R10, R12, R19 ;  /* 0x000000130c0a723e */ /* 0x000fe200000000ff */
[----:B------:R-:W-:Y:S01]  /*4e80*/  STS.64 [R24+0x100], R16 ;  /* 0x0001001018007388 */ /* 0x000fe20000000a00 */
[----:B------:R-:W-:Y:S01]  /*4e90*/  F2FP.PACK_AB R14, R14, R21 ;  /* 0x000000150e0e723e */ /* 0x000fe200000000ff */
[----:B------:R-:W-:Y:S02]  /*4ea0*/  FADD R21, R5, -1 ;  /* 0xbf80000005157421 */ /* 0x000fe40000000000 */
[----:B------:R-:W-:Y:S01]  /*4eb0*/  IMAD R5, R28, c[0x0][0x1c8], RZ ;  /* 0x000072001c057a24 */ /* 0x000fe200078e02ff */
[----:B------:R1:W-:Y:S01]  /*4ec0*/  STS.64 [R6+0x500], R10 ;  /* 0x0005000a06007388 */ /* 0x0003e20000000a00 */
[CC--:B------:R-:W-:Y:S01]  /*4ed0*/  FFMA.FTZ R3, R2.reuse, R27.reuse, -0.16845393180847167969 ;  /* 0xbe2c7f3002037423 */ /* 0x0c0fe2000001001b */
[----:B0-----:R-:W-:Y:S01]  /*4ee0*/  MOV R22, c[0x0][0x1c8] ;  /* 0x0000720000167a02 */ /* 0x001fe20000000f00 */
[C---:B------:R-:W-:Y:S01]  /*4ef0*/  FFMA.FTZ R4, R21.reuse, R27, -0.16845393180847167969 ;  /* 0xbe2c7f3015047423 */ /* 0x040fe2000001001b */
[----:B------:R-:W0:Y:S01]  /*4f00*/  S2R R28, SR_TID.X ;  /* 0x00000000001c7919 */ /* 0x000e220000002100 */
[----:B------:R-:W-:Y:S01]  /*4f10*/  FFMA.FTZ R3, R2, R3, 0.1716887056827545166 ;  /* 0x3e2fcf2a02037423 */ /* 0x000fe20000010003 */
[----:B------:R-:W-:Y:S01]  /*4f20*/  LEA R7, R22, R5, 0x2 ;  /* 0x0000000516077211 */ /* 0x000fe200078e10ff */
[C---:B------:R-:W-:Y:S01]  /*4f30*/  FFMA.FTZ R4, R21.reuse, R4, 0.1716887056827545166 ;  /* 0x3e2fcf2a15047423 */ /* 0x040fe20000010004 */
[----:B------:R2:W-:Y:S01]  /*4f40*/  STS.64 [R6+0x400], R14 ;  /* 0x0004000e06007388 */ /* 0x0005e20000000a00 */
[----:B------:R-:W-:Y:S01]  /*4f50*/  FFMA.FTZ R3, R2, R3, -0.17900948226451873779 ;  /* 0xbe374e4302037423 */ /* 0x000fe20000010003 */
[----:B------:R-:W-:Y:S01]  /*4f60*/  LEA R9, R22, R7, 0x2 ;  /* 0x0000000716097211 */ /* 0x000fe200078e10ff */
[----:B------:R-:W-:Y:S01]  /*4f70*/  FFMA.FTZ R4, R21, R4, -0.17900948226451873779 ;  /* 0xbe374e4315047423 */ /* 0x000fe20000010004 */
[----:B------:R-:W-:Y:S01]  /*4f80*/  SHF.L.U32 R27, R35, 0x1, RZ ;  /* 0x00000001231b7819 */ /* 0x000fe200000006ff */
[----:B------:R-:W-:Y:S01]  /*4f90*/  FFMA.FTZ R3, R2, R3, 0.20512372255325317383 ;  /* 0x3e520bf402037423 */ /* 0x000fe20000010003 */
[----:B-1----:R-:W-:Y:S01]  /*4fa0*/  LEA R11, R22, R9, 0x2 ;  /* 0x00000009160b7211 */ /* 0x002fe200078e10ff */
[----:B------:R-:W-:-:S02]  /*4fb0*/  FFMA.FTZ R4, R21, R4, 0.20512372255325317383 ;  /* 0x3e520bf415047423 */ /* 0x000fc40000010004 */
[----:B------:R-:W-:Y:S01]  /*4fc0*/  FFMA.FTZ R3, R2, R3, -0.24046532809734344482 ;  /* 0xbe763c8b02037423 */ /* 0x000fe20000010003 */
[----:B------:R-:W-:Y:S02]  /*4fd0*/  LEA R13, R22, R11, 0x2 ;  /* 0x0000000b160d7211 */ /* 0x000fe400078e10ff */
[----:B--2---:R-:W-:Y:S01]  /*4fe0*/  LOP3.LUT R14, R25, 0x8, RZ, 0x3c, !PT ;  /* 0x00000008190e7812 */ /* 0x004fe200078e3cff */
[----:B------:R-:W-:Y:S01]  /*4ff0*/  BAR.SYNC.DEFER_BLOCKING 0x0 ;  /* 0x0000000000007b1d */ /* 0x000fe20000010000 */
[----:B------:R-:W-:Y:S01]  /*5000*/  FFMA.FTZ R3, R2, R3, 0.28857114911079406738 ;  /* 0x3e93bf9902037423 */ /* 0x000fe20000010003 */
[----:B------:R-:W-:Y:S01]  /*5010*/  LEA R15, R22, R13, 0x2 ;  /* 0x0000000d160f7211 */ /* 0x000fe200078e10ff */
[----:B------:R-:W-:Y:S01]  /*5020*/  FFMA.FTZ R6, R21, R4, -0.24046532809734344482 ;  /* 0xbe763c8b15067423 */ /* 0x000fe20000010004 */
[----:B------:R-:W-:Y:S01]  /*5030*/  LEA R4, P5, R7, R30, 0x1 ;  /* 0x0000001e07047211 */ /* 0x000fe200078a08ff */
[----:B------:R-:W-:Y:S01]  /*5040*/  FFMA.FTZ R3, R2, R3, -0.36067417263984680176 ;  /* 0xbeb8aa4902037423 */ /* 0x000fe20000010003 */
[----:B------:R-:W-:Y:S01]  /*5050*/  LEA R23, R22, R15, 0x2 ;  /* 0x0000000f16177211 */ /* 0x000fe200078e10ff */
[----:B------:R-:W-:Y:S01]  /*5060*/  FFMA.FTZ R8, R21, R6, 0.28857114911079406738 ;  /* 0x3e93bf9915087423 */ /* 0x000fe20000010006 */
[----:B0-----:R-:W-:Y:S01]  /*5070*/  LEA.HI R28, R28, 0x1c, RZ, 0x1b ;  /* 0x0000001c1c1c7811 */ /* 0x001fe200078fd8ff */
[----:B------:R-:W-:Y:S01]  /*5080*/  FFMA.FTZ R3, R2, R3, 0.48089820146560668945 ;  /* 0x3ef6384a02037423 */ /* 0x000fe20000010003 */
[----:B------:R-:W-:Y:S01]  /*5090*/  LEA R6, P6, R9, R30, 0x1 ;  /* 0x0000001e09067211 */ /* 0x000fe200078c08ff */
[----:B------:R-:W-:-:S02]  /*50a0*/  FFMA.FTZ R8, R21, R8, -0.36067417263984680176 ;  /* 0xbeb8aa4915087423 */ /* 0x000fc40000010008 */
[----:B------:R-:W-:Y:S02]  /*50b0*/  IMAD R12, R28, c[0x0][0x1c8], RZ ;  /* 0x000072001c0c7a24 */ /* 0x000fe400078e02ff */
[----:B------:R-:W-:Y:S02]  /*50c0*/  FFMA.FTZ R3, R2, R3, -0.72134751081466674805 ;  /* 0xbf38aa3b02037423 */ /* 0x000fe40000010003 */
[C---:B------:R-:W-:Y:S01]  /*50d0*/  FFMA.FTZ R10, R21.reuse, R8, 0.48089820146560668945 ;  /* 0x3ef6384a150a7423 */ /* 0x040fe20000010008 */
[----:B------:R-:W-:Y:S01]  /*50e0*/  LEA R16, P3, R12, R30, 0x1 ;  /* 0x0000001e0c107211 */ /* 0x000fe200078608ff */
[----:B------:R-:W-:Y:S02]  /*50f0*/  FMUL R3, R2, R3 ;  /* 0x0000000302037220 */ /* 0x000fe40000400000 */
[C---:B------:R-:W-:Y:S01]  /*5100*/  FFMA.FTZ R10, R21.reuse, R10, -0.72134751081466674805 ;  /* 0xbf38aa3b150a7423 */ /* 0x040fe2000001000a */
[----:B------:R-:W-:Y:S01]  /*5110*/  LEA.HI.X.SX32 R17, R12, R32, 0x1, P3 ;  /* 0x000000200c117211 */ /* 0x000fe200018f0eff */
[C---:B------:R-:W-:Y:S01]  /*5120*/  FMUL R3, R2.reuse, R3 ;  /* 0x0000000302037220 */ /* 0x040fe20000400000 */
[----:B------:R-:W0:Y:S01]  /*5130*/  LDS.64 R24, [R25] ;  /* 0x0000000019187984 */ /* 0x000e220000000a00 */
[----:B------:R-:W-:Y:S01]  /*5140*/  FMUL R22, R21, R10 ;  /* 0x0000000a15167220 */ /* 0x000fe20000400000 */
[-C--:B------:R-:W-:Y:S01]  /*5150*/  LEA R10, P3, R13, R30.reuse, 0x1 ;  /* 0x0000001e0d0a7211 */ /* 0x080fe200078608ff */
[----:B------:R-:W-:Y:S01]  /*5160*/  FFMA.FTZ R19, R2, 1.4426950216293334961, R3 ;  /* 0x3fb8aa3b02137823 */ /* 0x000fe20000010003 */
[----:B------:R1:W2:Y:S01]  /*5170*/  LDS.64 R28, [R14] ;  /* 0x000000000e1c7984 */ /* 0x0002a20000000a00 */
[----:B------:R-:W-:Y:S01]  /*5180*/  LEA R2, P4, R5, R30, 0x1 ;  /* 0x0000001e05027211 */ /* 0x000fe200078808ff */
[----:B------:R-:W-:-:S02]  /*5190*/  FMUL R22, R21, R22 ;  /* 0x0000001615167220 */ /* 0x000fc40000400000 */
[----:B------:R-:W-:Y:S01]  /*51a0*/  FADD R0, R0, R19 ;  /* 0x0000001300007221 */ /* 0x000fe20000000000 */
[----:B------:R-:W-:Y:S01]  /*51b0*/  LEA.HI.X.SX32 R3, R5, R32, 0x1, P4 ;  /* 0x0000002005037211 */ /* 0x000fe200020f0eff */
[----:B------:R-:W-:Y:S01]  /*51c0*/  FFMA.FTZ R21, R21, 1.4426950216293334961, R22 ;  /* 0x3fb8aa3b15157823 */ /* 0x000fe20000010016 */
[----:B------:R-:W-:Y:S02]  /*51d0*/  LEA R8, P4, R11, R30, 0x1 ;  /* 0x0000001e0b087211 */ /* 0x000fe400078808ff */
[----:B------:R-:W-:Y:S01]  /*51e0*/  @P2 MOV R22, 0x7f800000 ;  /* 0x7f80000000162802 */ /* 0x000fe20000000f00 */
[----:B------:R-:W-:Y:S01]  /*51f0*/  FADD R18, R18, R21 ;  /* 0x0000001512127221 */ /* 0x000fe20000000000 */
[-C--:B------:R-:W-:Y:S02]  /*5200*/  LEA.HI.X.SX32 R5, R7, R32.reuse, 0x1, P5 ;  /* 0x0000002007057211 */ /* 0x080fe400028f0eff */
[----:B------:R-:W-:Y:S01]  /*5210*/  LEA.HI.X.SX32 R7, R9, R32, 0x1, P6 ;  /* 0x0000002009077211 */ /* 0x000fe200030f0eff */
[----:B------:R-:W-:Y:S01]  /*5220*/  @P2 FFMA.FTZ R0, R31, R22, +INF ;  /* 0x7f8000001f002423 */ /* 0x000fe20000010016 */
[----:B------:R-:W-:-:S02]  /*5230*/  LEA.HI.X.SX32 R9, R11, R32, 0x1, P4 ;  /* 0x000000200b097211 */ /* 0x000fc400020f0eff */
[-C--:B------:R-:W-:Y:S02]  /*5240*/  LEA R12, P4, R15, R30.reuse, 0x1 ;  /* 0x0000001e0f0c7211 */ /* 0x080fe400078808ff */
[----:B-1----:R-:W-:Y:S02]  /*5250*/  LEA R14, P5, R23, R30, 0x1 ;  /* 0x0000001e170e7211 */ /* 0x002fe400078a08ff */
[-C--:B------:R-:W-:Y:S02]  /*5260*/  LEA.HI.X.SX32 R11, R13, R32.reuse, 0x1, P3 ;  /* 0x000000200d0b7211 */ /* 0x080fe400018f0eff */
[-C--:B------:R-:W-:Y:S02]  /*5270*/  LEA.HI.X.SX32 R13, R15, R32.reuse, 0x1, P4 ;  /* 0x000000200f0d7211 */ /* 0x080fe400020f0eff */
[----:B------:R-:W-:Y:S02]  /*5280*/  LEA.HI.X.SX32 R15, R23, R32, 0x1, P5 ;  /* 0x00000020170f7211 */ /* 0x000fe400028f0eff */
[----:B------:R-:W-:-:S02]  /*5290*/  @P1 MOV R19, 0x7f800000 ;  /* 0x7f80000000131802 */ /* 0x000fc40000000f00 */
[----:B------:R-:W-:Y:S02]  /*52a0*/  FSETP.NEU.AND P3, PT, R31, RZ, PT ;  /* 0x000000ff1f00720b */ /* 0x000fe40003f6d000 */
[C---:B------:R-:W-:Y:S01]  /*52b0*/  FSETP.NEU.AND P2, PT, R34.reuse, RZ, PT ;  /* 0x000000ff2200720b */ /* 0x040fe20003f4d000 */
[----:B------:R-:W-:Y:S01]  /*52c0*/  @P1 FFMA.FTZ R18, R34, R19, +INF ;  /* 0x7f80000022121423 */ /* 0x000fe20000010013 */
[----:B------:R-:W-:Y:S02]  /*52d0*/  FSEL R19, R0, -INF , P3 ;  /* 0xff80000000137808 */ /* 0x000fe40001800000 */
[----:B------:R-:W-:Y:S01]  /*52e0*/  LOP3.LUT R0, R27, 0x78, RZ, 0xc0, !PT ;  /* 0x000000781b007812 */ /* 0x000fe200078ec0ff */
[----:B0-----:R0:W-:Y:S01]  /*52f0*/  STG.E.U16 [R2.64], R24 ;  /* 0x0000001802007986 */ /* 0x0011e2000c101504 */
[----:B------:R-:W-:Y:S01]  /*5300*/  FSEL R21, R18, -INF , P2 ;  /* 0xff80000012157808 */ /* 0x000fe20001000000 */
[----:B------:R-:W-:Y:S01]  /*5310*/  FFMA R20, R19, 0.69314718246459960938, R20 ;  /* 0x3f31721813147823 */ /* 0x000fe20000000014 */
[----:B--2---:R-:W-:Y:S01]  /*5320*/  PRMT R22, R28, 0x7632, R22 ;  /* 0x000076321c167816 */ /* 0x004fe20000000016 */
[----:B------:R1:W-:Y:S02]  /*5330*/  STG.E.U16 [R4.64], R28 ;  /* 0x0000001c04007986 */ /* 0x0003e4000c101504 */
[----:B------:R-:W-:Y:S01]  /*5340*/  FFMA R21, R21, 0.69314718246459960938, R76 ;  /* 0x3f31721815157823 */ /* 0x000fe2000000004c */
[----:B0-----:R-:W-:-:S05]  /*5350*/  PRMT R3, R24, 0x7632, R3 ;  /* 0x0000763218037816 */ /* 0x001fca0000000003 */
[----:B------:R0:W-:Y:S01]  /*5360*/  STG.E.U16 [R6.64], R3 ;  /* 0x0000000306007986 */ /* 0x0001e2000c101504 */
[----:B-1----:R-:W-:-:S03]  /*5370*/  PRMT R5, R29, 0x7632, R5 ;  /* 0x000076321d057816 */ /* 0x002fc60000000005 */
[----:B------:R1:W-:Y:S04]  /*5380*/  STG.E.U16 [R8.64], R22 ;  /* 0x0000001608007986 */ /* 0x0003e8000c101504 */
[----:B------:R1:W-:Y:S01]  /*5390*/  STG.E.U16 [R10.64], R25 ;  /* 0x000000190a007986 */ /* 0x0003e2000c101504 */
[----:B0-----:R-:W-:-:S03]  /*53a0*/  PRMT R7, R25, 0x7632, R7 ;  /* 0x0000763219077816 */ /* 0x001fc60000000007 */
[----:B------:R1:W-:Y:S04]  /*53b0*/  STG.E.U16 [R12.64], R29 ;  /* 0x0000001d0c007986 */ /* 0x0003e8000c101504 */
[----:B------:R1:W-:Y:S04]  /*53c0*/  STG.E.U16 [R14.64], R7 ;  /* 0x000000070e007986 */ /* 0x0003e8000c101504 */
[----:B------:R1:W-:Y:S04]  /*53d0*/  STG.E.U16 [R16.64], R5 ;  /* 0x0000000510007986 */ /* 0x0003e8000c101504 */
[----:B------:R-:W-:Y:S06]  /*53e0*/  BAR.SYNC.DEFER_BLOCKING 0x0 ;  /* 0x0000000000007b1d */ /* 0x000fec0000010000 */
[----:B------:R1:W-:Y:S04]  /*53f0*/  STS.64 [R0], R20 ;  /* 0x0000001400007388 */ /* 0x0003e80000000a00 */
[----:B------:R-:W-:Y:S06]  /*5400*/  BAR.SYNC.DEFER_BLOCKING 0x0 ;  /* 0x0000000000007b1d */ /* 0x000fec0000010000 */
[----:B------:R-:W-:Y:S05]  /*5410*/  @P0 EXIT ;  /* 0x000000000000094d */ /* 0x000fea0003800000 */
[----:B-1----:R-:W0:Y:S01]  /*5420*/  LDS R7, [R26] ;  /* 0x000000001a077984 */ /* 0x002e220000000800 */
[----:B------:R-:W-:Y:S01]  /*5430*/  IMAD R0, R33, c[0x0][0x1cc], RZ ;  /* 0x0000730021007a24 */ /* 0x000fe200078e02ff */
[C---:B------:R-:W-:Y:S01]  /*5440*/  SHF.L.U32 R3, R252.reuse, 0x2, RZ ;  /* 0x00000002fc037819 */ /* 0x040fe200000006ff */
[----:B------:R-:W-:-:S03]  /*5450*/  IMAD.HI R5, R252, 0x4, RZ ;  /* 0x00000004fc057827 */ /* 0x000fc600078e02ff */
[C---:B------:R-:W-:Y:S01]  /*5460*/  SHF.L.U32 R2, R0.reuse, 0x2, RZ ;  /* 0x0000000200027819 */ /* 0x040fe200000006ff */
[----:B------:R-:W-:-:S03]  /*5470*/  IMAD.HI R0, R0, 0x4, RZ ;  /* 0x0000000400007827 */ /* 0x000fc600078e02ff */
[----:B------:R-:W-:-:S04]  /*5480*/  IADD3 R2, P0, P1, R3, c[0x0][0x180], R2 ;  /* 0x0000600003027a10 */ /* 0x000fc8000791e002 */
[----:B------:R-:W-:-:S05]  /*5490*/  IADD3.X R3, R5, c[0x0][0x184], R0, P0, P1 ;  /* 0x0000610005037a10 */ /* 0x000fca00007e2400 */
[----:B0-----:R-:W-:Y:S01]  /*54a0*/  STG.E [R2.64], R7 ;  /* 0x0000000702007986 */ /* 0x001fe2000c101904 */
[----:B------:R-:W-:Y:S05]  /*54b0*/  EXIT ;  /* 0x000000000000794d */ /* 0x000fea0003800000 */
.L_x_3:
[----:B------:R-:W-:-:S00]  /*54c0*/  BRA `(.L_x_3) ;  /* 0xfffffff000007947 */ /* 0x000fc0000383ffff */
[----:B------:R-:W-:-:S00]  /*54d0*/  NOP ;  /* 0x0000000000007918 */ /* 0x000fc00000000000 */
        /* <DEDUP_REMOVED lines=10> */
.L_x_4:


//--------------------- .nv.global.init           --------------------------
	.section	.nv.global.init,"aw",@progbits
.nv.global.init:
	.type		_$_str,@object
	.size		_$_str,(.L_0 - _$_str)
_$_str:
        /*0000*/ 	.byte	0x5f, 0x5f, 0x43, 0x55, 0x44, 0x41, 0x5f, 0x46, 0x54, 0x5a, 0x00
.L_0:


//--------------------- .nv.shared.attn_fwd       --------------------------
	.section	.nv.shared.attn_fwd,"aw",@nobits
	.sectionflags	@""
	.align	16
